//
// Generated by NVIDIA NVVM Compiler
//
// Compiler Build ID: CL-36424714
// Cuda compilation tools, release 13.0, V13.0.88
// Based on NVVM 20.0.0
//

.version 9.0
.target sm_100
.address_size 64

	// .globl	filt_kernel
.global .align 4 .b8 __cudart_i2opi_f[24] = {65, 144, 67, 60, 153, 149, 98, 219, 192, 221, 52, 245, 209, 87, 39, 252, 41, 21, 68, 78, 110, 131, 249, 162};

.visible .entry filt_kernel(
	.param .u64 .ptr .align 1 filt_kernel_param_0,
	.param .u64 .ptr .align 1 filt_kernel_param_1,
	.param .u64 .ptr .align 1 filt_kernel_param_2,
	.param .u64 .ptr .align 1 filt_kernel_param_3
)
{
	.local .align 16 .b8 	__local_depot0[384];
	.reg .b64 	%SP;
	.reg .b64 	%SPL;
	.reg .pred 	%p<79>;
	.reg .b16 	%rs<178>;
	.reg .b32 	%r<290>;
	.reg .b32 	%f<370>;
	.reg .b64 	%rd<150>;

	mov.u64 	%SPL, __local_depot0;
	ld.param.u64 	%rd24, [filt_kernel_param_0];
	ld.param.u64 	%rd25, [filt_kernel_param_1];
	ld.param.u64 	%rd26, [filt_kernel_param_2];
	ld.param.u64 	%rd27, [filt_kernel_param_3];
	cvta.to.global.u64 	%rd1, %rd26;
	cvta.to.global.u64 	%rd2, %rd27;
	cvta.to.global.u64 	%rd3, %rd25;
	cvta.to.global.u64 	%rd28, %rd24;
	add.u64 	%rd4, %SPL, 0;
	add.u64 	%rd5, %SPL, 256;
	mov.u32 	%r125, %ctaid.x;
	mov.u32 	%r126, %ntid.x;
	mov.u32 	%r127, %tid.x;
	mad.lo.s32 	%r1, %r125, %r126, %r127;
	ld.global.u32 	%r128, [%rd28+4];
	ld.global.u32 	%r2, [%rd28+20];
	ld.global.u32 	%r3, [%rd28];
	mul.lo.s32 	%r129, %r2, %r128;
	setp.ge.s32 	%p1, %r1, %r129;
	@%p1 bra 	$L__BB0_115;
	mul.lo.s32 	%r4, %r2, %r1;
	shr.u32 	%r130, %r3, 31;
	add.s32 	%r131, %r3, %r130;
	shr.s32 	%r5, %r131, 1;
	add.s32 	%r6, %r3, 1;
	cvt.u16.u32 	%rs8, %r3;
	setp.eq.s16 	%p2, %rs8, -1;
	@%p2 bra 	$L__BB0_8;
	and.b32  	%r133, %r6, 65535;
	max.u32 	%r7, %r133, 1;
	and.b32  	%r8, %r7, 3;
	setp.lt.u32 	%p3, %r133, 4;
	mov.b32 	%r248, 0;
	@%p3 bra 	$L__BB0_5;
	and.b32  	%r248, %r7, 65532;
	mov.b32 	%r251, 0;
$L__BB0_4:
	mul.wide.u32 	%rd31, %r251, 4;
	add.s64 	%rd32, %rd1, %rd31;
	ld.global.f32 	%f44, [%rd32];
	add.s64 	%rd33, %rd4, %rd31;
	ld.global.f32 	%f45, [%rd32+4];
	ld.global.f32 	%f46, [%rd32+8];
	ld.global.f32 	%f47, [%rd32+12];
	st.local.v4.f32 	[%rd33], {%f44, %f45, %f46, %f47};
	add.s32 	%r251, %r251, 4;
	setp.eq.s32 	%p4, %r251, %r248;
	@%p4 bra 	$L__BB0_5;
	bra.uni 	$L__BB0_4;
$L__BB0_5:
	setp.eq.s32 	%p5, %r8, 0;
	@%p5 bra 	$L__BB0_8;
	mov.b32 	%r250, 0;
$L__BB0_7:
	.pragma "nounroll";
	mul.wide.u32 	%rd34, %r248, 4;
	add.s64 	%rd35, %rd1, %rd34;
	ld.global.f32 	%f48, [%rd35];
	add.s64 	%rd36, %rd4, %rd34;
	st.local.f32 	[%rd36], %f48;
	add.s32 	%r248, %r248, 1;
	add.s32 	%r250, %r250, 1;
	setp.ne.s32 	%p6, %r250, %r8;
	@%p6 bra 	$L__BB0_7;
$L__BB0_8:
	and.b32  	%r15, %r5, 65535;
	cvt.u16.u32 	%rs1, %r5;
	mov.b16 	%rs177, 0;
	mov.b32 	%r252, 0;
$L__BB0_9:
	add.s32 	%r137, %r252, %r4;
	mul.wide.s32 	%rd37, %r137, 2;
	add.s64 	%rd38, %rd3, %rd37;
	ld.global.u16 	%rs10, [%rd38];
	add.s32 	%r138, %r252, %r15;
	mul.wide.u32 	%rd39, %r138, 2;
	add.s64 	%rd40, %rd5, %rd39;
	st.local.u16 	[%rd40], %rs10;
	add.s16 	%rs177, %rs177, 1;
	cvt.u32.u16 	%r252, %rs177;
	setp.gt.u16 	%p7, %rs177, %rs1;
	@%p7 bra 	$L__BB0_10;
	bra.uni 	$L__BB0_9;
$L__BB0_10:
	setp.lt.s32 	%p8, %r3, 0;
	mov.f32 	%f353, 0f00000000;
	@%p8 bra 	$L__BB0_23;
	and.b32  	%r18, %r6, 15;
	setp.lt.u32 	%p9, %r3, 15;
	mov.f32 	%f353, 0f00000000;
	mov.b32 	%r254, 0;
	@%p9 bra 	$L__BB0_14;
	and.b32  	%r254, %r6, -16;
	mov.f32 	%f353, 0f00000000;
	mov.b32 	%r253, 0;
$L__BB0_13:
	.pragma "nounroll";
	sub.s32 	%r141, %r3, %r253;
	mul.wide.s32 	%rd41, %r141, 4;
	add.s64 	%rd42, %rd4, %rd41;
	ld.local.f32 	%f53, [%rd42];
	mul.wide.u32 	%rd43, %r253, 2;
	add.s64 	%rd44, %rd5, %rd43;
	ld.local.v4.b32 	{%r142, %r143, %r144, %r145}, [%rd44];
	mov.b32 	{%rs11, %rs12}, %r145;
	mov.b32 	{%rs13, %rs14}, %r144;
	mov.b32 	{%rs15, %rs16}, %r143;
	mov.b32 	{%rs17, %rs18}, %r142;
	cvt.rn.f32.s16 	%f54, %rs17;
	fma.rn.f32 	%f55, %f53, %f54, %f353;
	ld.local.f32 	%f56, [%rd42+-4];
	cvt.rn.f32.s16 	%f57, %rs18;
	fma.rn.f32 	%f58, %f56, %f57, %f55;
	ld.local.f32 	%f59, [%rd42+-8];
	cvt.rn.f32.s16 	%f60, %rs15;
	fma.rn.f32 	%f61, %f59, %f60, %f58;
	ld.local.f32 	%f62, [%rd42+-12];
	cvt.rn.f32.s16 	%f63, %rs16;
	fma.rn.f32 	%f64, %f62, %f63, %f61;
	ld.local.f32 	%f65, [%rd42+-16];
	cvt.rn.f32.s16 	%f66, %rs13;
	fma.rn.f32 	%f67, %f65, %f66, %f64;
	ld.local.f32 	%f68, [%rd42+-20];
	cvt.rn.f32.s16 	%f69, %rs14;
	fma.rn.f32 	%f70, %f68, %f69, %f67;
	ld.local.f32 	%f71, [%rd42+-24];
	cvt.rn.f32.s16 	%f72, %rs11;
	fma.rn.f32 	%f73, %f71, %f72, %f70;
	ld.local.f32 	%f74, [%rd42+-28];
	cvt.rn.f32.s16 	%f75, %rs12;
	fma.rn.f32 	%f76, %f74, %f75, %f73;
	ld.local.f32 	%f77, [%rd42+-32];
	ld.local.v4.b32 	{%r146, %r147, %r148, %r149}, [%rd44+16];
	mov.b32 	{%rs19, %rs20}, %r149;
	mov.b32 	{%rs21, %rs22}, %r148;
	mov.b32 	{%rs23, %rs24}, %r147;
	mov.b32 	{%rs25, %rs26}, %r146;
	cvt.rn.f32.s16 	%f78, %rs25;
	fma.rn.f32 	%f79, %f77, %f78, %f76;
	ld.local.f32 	%f80, [%rd42+-36];
	cvt.rn.f32.s16 	%f81, %rs26;
	fma.rn.f32 	%f82, %f80, %f81, %f79;
	ld.local.f32 	%f83, [%rd42+-40];
	cvt.rn.f32.s16 	%f84, %rs23;
	fma.rn.f32 	%f85, %f83, %f84, %f82;
	ld.local.f32 	%f86, [%rd42+-44];
	cvt.rn.f32.s16 	%f87, %rs24;
	fma.rn.f32 	%f88, %f86, %f87, %f85;
	ld.local.f32 	%f89, [%rd42+-48];
	cvt.rn.f32.s16 	%f90, %rs21;
	fma.rn.f32 	%f91, %f89, %f90, %f88;
	ld.local.f32 	%f92, [%rd42+-52];
	cvt.rn.f32.s16 	%f93, %rs22;
	fma.rn.f32 	%f94, %f92, %f93, %f91;
	ld.local.f32 	%f95, [%rd42+-56];
	cvt.rn.f32.s16 	%f96, %rs19;
	fma.rn.f32 	%f97, %f95, %f96, %f94;
	ld.local.f32 	%f98, [%rd42+-60];
	cvt.rn.f32.s16 	%f99, %rs20;
	fma.rn.f32 	%f353, %f98, %f99, %f97;
	add.s32 	%r253, %r253, 16;
	setp.ne.s32 	%p10, %r253, %r254;
	@%p10 bra 	$L__BB0_13;
$L__BB0_14:
	setp.eq.s32 	%p11, %r18, 0;
	@%p11 bra 	$L__BB0_23;
	and.b32  	%r25, %r6, 7;
	setp.lt.u32 	%p12, %r18, 8;
	@%p12 bra 	$L__BB0_17;
	sub.s32 	%r150, %r3, %r254;
	mul.wide.s32 	%rd45, %r150, 4;
	add.s64 	%rd46, %rd4, %rd45;
	ld.local.f32 	%f101, [%rd46];
	mul.wide.u32 	%rd47, %r254, 2;
	add.s64 	%rd48, %rd5, %rd47;
	ld.local.u16 	%rs27, [%rd48];
	cvt.rn.f32.s16 	%f102, %rs27;
	fma.rn.f32 	%f103, %f101, %f102, %f353;
	ld.local.f32 	%f104, [%rd46+-4];
	ld.local.u16 	%rs28, [%rd48+2];
	cvt.rn.f32.s16 	%f105, %rs28;
	fma.rn.f32 	%f106, %f104, %f105, %f103;
	ld.local.f32 	%f107, [%rd46+-8];
	ld.local.u16 	%rs29, [%rd48+4];
	cvt.rn.f32.s16 	%f108, %rs29;
	fma.rn.f32 	%f109, %f107, %f108, %f106;
	ld.local.f32 	%f110, [%rd46+-12];
	ld.local.u16 	%rs30, [%rd48+6];
	cvt.rn.f32.s16 	%f111, %rs30;
	fma.rn.f32 	%f112, %f110, %f111, %f109;
	ld.local.f32 	%f113, [%rd46+-16];
	ld.local.u16 	%rs31, [%rd48+8];
	cvt.rn.f32.s16 	%f114, %rs31;
	fma.rn.f32 	%f115, %f113, %f114, %f112;
	ld.local.f32 	%f116, [%rd46+-20];
	ld.local.u16 	%rs32, [%rd48+10];
	cvt.rn.f32.s16 	%f117, %rs32;
	fma.rn.f32 	%f118, %f116, %f117, %f115;
	ld.local.f32 	%f119, [%rd46+-24];
	ld.local.u16 	%rs33, [%rd48+12];
	cvt.rn.f32.s16 	%f120, %rs33;
	fma.rn.f32 	%f121, %f119, %f120, %f118;
	ld.local.f32 	%f122, [%rd46+-28];
	ld.local.u16 	%rs34, [%rd48+14];
	cvt.rn.f32.s16 	%f123, %rs34;
	fma.rn.f32 	%f353, %f122, %f123, %f121;
	add.s32 	%r254, %r254, 8;
$L__BB0_17:
	setp.eq.s32 	%p13, %r25, 0;
	@%p13 bra 	$L__BB0_23;
	and.b32  	%r28, %r6, 3;
	setp.lt.u32 	%p14, %r25, 4;
	@%p14 bra 	$L__BB0_20;
	sub.s32 	%r151, %r3, %r254;
	mul.wide.s32 	%rd49, %r151, 4;
	add.s64 	%rd50, %rd4, %rd49;
	ld.local.f32 	%f125, [%rd50];
	mul.wide.u32 	%rd51, %r254, 2;
	add.s64 	%rd52, %rd5, %rd51;
	ld.local.u16 	%rs35, [%rd52];
	cvt.rn.f32.s16 	%f126, %rs35;
	fma.rn.f32 	%f127, %f125, %f126, %f353;
	ld.local.f32 	%f128, [%rd50+-4];
	ld.local.u16 	%rs36, [%rd52+2];
	cvt.rn.f32.s16 	%f129, %rs36;
	fma.rn.f32 	%f130, %f128, %f129, %f127;
	ld.local.f32 	%f131, [%rd50+-8];
	ld.local.u16 	%rs37, [%rd52+4];
	cvt.rn.f32.s16 	%f132, %rs37;
	fma.rn.f32 	%f133, %f131, %f132, %f130;
	ld.local.f32 	%f134, [%rd50+-12];
	ld.local.u16 	%rs38, [%rd52+6];
	cvt.rn.f32.s16 	%f135, %rs38;
	fma.rn.f32 	%f353, %f134, %f135, %f133;
	add.s32 	%r254, %r254, 4;
$L__BB0_20:
	setp.eq.s32 	%p15, %r28, 0;
	@%p15 bra 	$L__BB0_23;
	mov.b32 	%r258, 0;
$L__BB0_22:
	.pragma "nounroll";
	sub.s32 	%r153, %r3, %r254;
	mul.wide.s32 	%rd53, %r153, 4;
	add.s64 	%rd54, %rd4, %rd53;
	ld.local.f32 	%f136, [%rd54];
	mul.wide.u32 	%rd55, %r254, 2;
	add.s64 	%rd56, %rd5, %rd55;
	ld.local.u16 	%rs39, [%rd56];
	cvt.rn.f32.s16 	%f137, %rs39;
	fma.rn.f32 	%f353, %f136, %f137, %f353;
	add.s32 	%r254, %r254, 1;
	add.s32 	%r258, %r258, 1;
	setp.ne.s32 	%p16, %r258, %r28;
	@%p16 bra 	$L__BB0_22;
$L__BB0_23:
	min.f32 	%f138, %f353, 0f46FFFE00;
	max.f32 	%f139, %f138, 0fC7000000;
	cvt.rni.f32.f32 	%f140, %f139;
	cvt.rzi.s32.f32 	%r154, %f140;
	mul.wide.s32 	%rd57, %r4, 2;
	add.s64 	%rd6, %rd2, %rd57;
	st.global.u16 	[%rd6], %r154;
	sub.s32 	%r155, %r2, %r5;
	and.b32  	%r277, %r155, 65535;
	setp.lt.u32 	%p17, %r277, 2;
	mul.wide.s32 	%rd58, %r3, 2;
	add.s64 	%rd7, %rd5, %rd58;
	mul.wide.u32 	%rd59, %r3, 4;
	add.s64 	%rd8, %rd4, %rd59;
	@%p17 bra 	$L__BB0_70;
	setp.gt.s32 	%p18, %r3, -1;
	@%p18 bra 	$L__BB0_39;
	mov.f32 	%f241, 0f00000000;
	cvt.rni.f32.f32 	%f242, %f241;
	cvt.rzi.s32.f32 	%r198, %f242;
	cvt.u16.u32 	%rs4, %r198;
	add.s32 	%r36, %r277, -1;
	add.s32 	%r199, %r277, -2;
	and.b32  	%r37, %r36, 15;
	setp.lt.u32 	%p40, %r199, 15;
	mov.b32 	%r261, 1;
	@%p40 bra 	$L__BB0_29;
	and.b32  	%r38, %r36, -16;
	mov.b32 	%r259, 1;
$L__BB0_27:
	.pragma "nounroll";
	add.s32 	%r201, %r259, %r4;
	shl.b32 	%r202, %r259, 1;
	cvt.u64.u32 	%rd89, %r202;
	add.s64 	%rd90, %rd6, %rd89;
	st.global.u16 	[%rd90], %rs4;
	st.global.u16 	[%rd90+2], %rs4;
	st.global.u16 	[%rd90+4], %rs4;
	st.global.u16 	[%rd90+6], %rs4;
	st.global.u16 	[%rd90+8], %rs4;
	st.global.u16 	[%rd90+10], %rs4;
	st.global.u16 	[%rd90+12], %rs4;
	st.global.u16 	[%rd90+14], %rs4;
	st.global.u16 	[%rd90+16], %rs4;
	st.global.u16 	[%rd90+18], %rs4;
	st.global.u16 	[%rd90+20], %rs4;
	st.global.u16 	[%rd90+22], %rs4;
	st.global.u16 	[%rd90+24], %rs4;
	st.global.u16 	[%rd90+26], %rs4;
	st.global.u16 	[%rd90+28], %rs4;
	add.s32 	%r203, %r201, %r15;
	add.s32 	%r204, %r203, 15;
	mul.wide.s32 	%rd91, %r204, 2;
	add.s64 	%rd92, %rd3, %rd91;
	ld.global.u16 	%rs5, [%rd92];
	st.global.u16 	[%rd90+30], %rs4;
	add.s32 	%r261, %r259, 16;
	add.s32 	%r205, %r259, 15;
	setp.ne.s32 	%p41, %r205, %r38;
	mov.u32 	%r259, %r261;
	@%p41 bra 	$L__BB0_27;
	st.local.u16 	[%rd7], %rs5;
$L__BB0_29:
	setp.eq.s32 	%p42, %r37, 0;
	@%p42 bra 	$L__BB0_70;
	and.b32  	%r42, %r36, 7;
	setp.lt.u32 	%p43, %r37, 8;
	@%p43 bra 	$L__BB0_32;
	add.s32 	%r206, %r261, %r4;
	mul.wide.s32 	%rd93, %r261, 2;
	add.s64 	%rd94, %rd6, %rd93;
	st.global.u16 	[%rd94], %rs4;
	st.global.u16 	[%rd94+2], %rs4;
	st.global.u16 	[%rd94+4], %rs4;
	st.global.u16 	[%rd94+6], %rs4;
	st.global.u16 	[%rd94+8], %rs4;
	st.global.u16 	[%rd94+10], %rs4;
	st.global.u16 	[%rd94+12], %rs4;
	cvt.u64.u32 	%rd95, %r15;
	cvt.s64.s32 	%rd96, %r206;
	add.s64 	%rd97, %rd96, %rd95;
	shl.b64 	%rd98, %rd97, 1;
	add.s64 	%rd99, %rd3, %rd98;
	ld.global.u16 	%rs105, [%rd99+14];
	st.local.u16 	[%rd7], %rs105;
	st.global.u16 	[%rd94+14], %rs4;
	add.s32 	%r261, %r261, 8;
$L__BB0_32:
	setp.eq.s32 	%p44, %r42, 0;
	@%p44 bra 	$L__BB0_70;
	and.b32  	%r45, %r36, 3;
	setp.lt.u32 	%p45, %r42, 4;
	@%p45 bra 	$L__BB0_35;
	add.s32 	%r207, %r261, %r4;
	mul.wide.s32 	%rd100, %r261, 2;
	add.s64 	%rd101, %rd6, %rd100;
	st.global.u16 	[%rd101], %rs4;
	st.global.u16 	[%rd101+2], %rs4;
	st.global.u16 	[%rd101+4], %rs4;
	cvt.u64.u32 	%rd102, %r15;
	cvt.s64.s32 	%rd103, %r207;
	add.s64 	%rd104, %rd103, %rd102;
	shl.b64 	%rd105, %rd104, 1;
	add.s64 	%rd106, %rd3, %rd105;
	ld.global.u16 	%rs106, [%rd106+6];
	st.local.u16 	[%rd7], %rs106;
	st.global.u16 	[%rd101+6], %rs4;
	add.s32 	%r261, %r261, 4;
$L__BB0_35:
	setp.eq.s32 	%p46, %r45, 0;
	@%p46 bra 	$L__BB0_70;
	mov.b32 	%r264, 0;
$L__BB0_37:
	.pragma "nounroll";
	add.s32 	%r209, %r261, %r4;
	add.s32 	%r210, %r209, %r15;
	mul.wide.s32 	%rd107, %r210, 2;
	add.s64 	%rd108, %rd3, %rd107;
	ld.global.u16 	%rs6, [%rd108];
	mul.wide.s32 	%rd109, %r261, 2;
	add.s64 	%rd110, %rd6, %rd109;
	st.global.u16 	[%rd110], %rs4;
	add.s32 	%r261, %r261, 1;
	add.s32 	%r264, %r264, 1;
	setp.eq.s32 	%p47, %r264, %r45;
	@%p47 bra 	$L__BB0_38;
	bra.uni 	$L__BB0_37;
$L__BB0_38:
	st.local.u16 	[%rd7], %rs6;
	bra.uni 	$L__BB0_70;
$L__BB0_39:
	setp.ne.s32 	%p19, %r3, 0;
	@%p19 bra 	$L__BB0_42;
	ld.local.f32 	%f14, [%rd8];
	mov.b32 	%r274, 1;
$L__BB0_41:
	add.s32 	%r193, %r274, %r4;
	add.s32 	%r194, %r193, %r15;
	mul.wide.s32 	%rd85, %r194, 2;
	add.s64 	%rd86, %rd3, %rd85;
	ld.global.u16 	%rs103, [%rd86];
	st.local.u16 	[%rd7], %rs103;
	ld.local.u16 	%rs104, [%rd5];
	cvt.rn.f32.s16 	%f236, %rs104;
	fma.rn.f32 	%f237, %f14, %f236, 0f00000000;
	min.f32 	%f238, %f237, 0f46FFFE00;
	max.f32 	%f239, %f238, 0fC7000000;
	cvt.rni.f32.f32 	%f240, %f239;
	cvt.rzi.s32.f32 	%r195, %f240;
	shl.b32 	%r196, %r274, 1;
	cvt.u64.u32 	%rd87, %r196;
	add.s64 	%rd88, %rd6, %rd87;
	st.global.u16 	[%rd88], %r195;
	add.s32 	%r274, %r274, 1;
	setp.eq.s32 	%p39, %r274, %r277;
	@%p39 bra 	$L__BB0_70;
	bra.uni 	$L__BB0_41;
$L__BB0_42:
	and.b32  	%r52, %r3, 15;
	add.s32 	%r53, %r52, -1;
	and.b32  	%r54, %r3, 7;
	add.s32 	%r55, %r54, -1;
	and.b32  	%r56, %r6, 15;
	and.b32  	%r57, %r6, 7;
	and.b32  	%r58, %r3, 2147483632;
	and.b32  	%r59, %r3, 3;
	and.b32  	%r60, %r6, -16;
	and.b32  	%r61, %r6, 3;
	mov.b32 	%r265, 1;
$L__BB0_43:
	setp.lt.u32 	%p20, %r3, 16;
	mov.b32 	%r272, 0;
	@%p20 bra 	$L__BB0_46;
	mov.b32 	%r266, 0;
$L__BB0_45:
	.pragma "nounroll";
	mul.wide.u32 	%rd60, %r266, 2;
	add.s64 	%rd61, %rd5, %rd60;
	ld.local.u16 	%rs40, [%rd61+2];
	ld.local.u32 	%r159, [%rd61+4];
	ld.local.v4.u16 	{%rs41, %rs42, %rs43, %rs44}, [%rd61+8];
	ld.local.v4.b32 	{%r160, %r161, %r162, %r163}, [%rd61+16];
	mov.b32 	{%rs45, %rs46}, %r163;
	mov.b32 	{%rs47, %rs48}, %r160;
	mov.b32 	{%rs49, %rs50}, %r159;
	mov.b32 	%r164, {%rs40, %rs49};
	mov.b32 	%r165, {%rs50, %rs41};
	mov.b32 	%r166, {%rs42, %rs43};
	mov.b32 	%r167, {%rs44, %rs47};
	st.local.v4.b32 	[%rd61], {%r164, %r165, %r166, %r167};
	add.s32 	%r266, %r266, 16;
	ld.local.u16 	%rs51, [%rd61+32];
	mov.b32 	%r168, {%rs46, %rs51};
	mov.b32 	{%rs52, %rs53}, %r162;
	mov.b32 	%r169, {%rs53, %rs45};
	mov.b32 	{%rs54, %rs55}, %r161;
	mov.b32 	%r170, {%rs55, %rs52};
	mov.b32 	%r171, {%rs48, %rs54};
	st.local.v4.b32 	[%rd61+16], {%r171, %r170, %r169, %r168};
	setp.eq.s32 	%p21, %r266, %r58;
	mov.u32 	%r272, %r58;
	@%p21 bra 	$L__BB0_46;
	bra.uni 	$L__BB0_45;
$L__BB0_46:
	setp.eq.s32 	%p22, %r52, 0;
	@%p22 bra 	$L__BB0_56;
	setp.lt.u32 	%p23, %r53, 7;
	@%p23 bra 	$L__BB0_49;
	mul.wide.u32 	%rd62, %r272, 2;
	add.s64 	%rd63, %rd5, %rd62;
	ld.local.u16 	%rs56, [%rd63+2];
	st.local.u16 	[%rd63], %rs56;
	ld.local.u16 	%rs57, [%rd63+4];
	st.local.u16 	[%rd63+2], %rs57;
	ld.local.u16 	%rs58, [%rd63+6];
	st.local.u16 	[%rd63+4], %rs58;
	ld.local.u16 	%rs59, [%rd63+8];
	st.local.u16 	[%rd63+6], %rs59;
	ld.local.u16 	%rs60, [%rd63+10];
	st.local.u16 	[%rd63+8], %rs60;
	ld.local.u16 	%rs61, [%rd63+12];
	st.local.u16 	[%rd63+10], %rs61;
	ld.local.u16 	%rs62, [%rd63+14];
	st.local.u16 	[%rd63+12], %rs62;
	add.s32 	%r272, %r272, 8;
	ld.local.u16 	%rs63, [%rd63+16];
	st.local.u16 	[%rd63+14], %rs63;
$L__BB0_49:
	setp.eq.s32 	%p24, %r54, 0;
	@%p24 bra 	$L__BB0_56;
	setp.lt.u32 	%p25, %r55, 3;
	@%p25 bra 	$L__BB0_52;
	mul.wide.u32 	%rd64, %r272, 2;
	add.s64 	%rd65, %rd5, %rd64;
	ld.local.u16 	%rs64, [%rd65+2];
	st.local.u16 	[%rd65], %rs64;
	ld.local.u16 	%rs65, [%rd65+4];
	st.local.u16 	[%rd65+2], %rs65;
	ld.local.u16 	%rs66, [%rd65+6];
	st.local.u16 	[%rd65+4], %rs66;
	add.s32 	%r272, %r272, 4;
	ld.local.u16 	%rs67, [%rd65+8];
	st.local.u16 	[%rd65+6], %rs67;
$L__BB0_52:
	setp.eq.s32 	%p26, %r59, 0;
	@%p26 bra 	$L__BB0_56;
	setp.eq.s32 	%p27, %r59, 1;
	mul.wide.u32 	%rd66, %r272, 2;
	add.s64 	%rd11, %rd5, %rd66;
	ld.local.u16 	%rs68, [%rd11+2];
	st.local.u16 	[%rd11], %rs68;
	@%p27 bra 	$L__BB0_56;
	setp.eq.s32 	%p28, %r59, 2;
	ld.local.u16 	%rs69, [%rd11+4];
	st.local.u16 	[%rd11+2], %rs69;
	@%p28 bra 	$L__BB0_56;
	ld.local.u16 	%rs70, [%rd11+6];
	st.local.u16 	[%rd11+4], %rs70;
$L__BB0_56:
	setp.lt.u32 	%p29, %r3, 15;
	add.s32 	%r173, %r265, %r4;
	add.s32 	%r174, %r173, %r15;
	mul.wide.s32 	%rd67, %r174, 2;
	add.s64 	%rd68, %rd3, %rd67;
	ld.global.u16 	%rs71, [%rd68];
	st.local.u16 	[%rd7], %rs71;
	mov.f32 	%f361, 0f00000000;
	mov.b32 	%r269, 0;
	@%p29 bra 	$L__BB0_59;
	mov.f32 	%f361, 0f00000000;
	mov.b32 	%r267, 0;
$L__BB0_58:
	.pragma "nounroll";
	sub.s32 	%r176, %r3, %r267;
	mul.wide.s32 	%rd69, %r176, 4;
	add.s64 	%rd70, %rd4, %rd69;
	ld.local.f32 	%f144, [%rd70];
	mul.wide.u32 	%rd71, %r267, 2;
	add.s64 	%rd72, %rd5, %rd71;
	ld.local.v4.b32 	{%r177, %r178, %r179, %r180}, [%rd72];
	mov.b32 	{%rs72, %rs73}, %r180;
	mov.b32 	{%rs74, %rs75}, %r179;
	mov.b32 	{%rs76, %rs77}, %r178;
	mov.b32 	{%rs78, %rs79}, %r177;
	cvt.rn.f32.s16 	%f145, %rs78;
	fma.rn.f32 	%f146, %f144, %f145, %f361;
	ld.local.f32 	%f147, [%rd70+-4];
	cvt.rn.f32.s16 	%f148, %rs79;
	fma.rn.f32 	%f149, %f147, %f148, %f146;
	ld.local.f32 	%f150, [%rd70+-8];
	cvt.rn.f32.s16 	%f151, %rs76;
	fma.rn.f32 	%f152, %f150, %f151, %f149;
	ld.local.f32 	%f153, [%rd70+-12];
	cvt.rn.f32.s16 	%f154, %rs77;
	fma.rn.f32 	%f155, %f153, %f154, %f152;
	ld.local.f32 	%f156, [%rd70+-16];
	cvt.rn.f32.s16 	%f157, %rs74;
	fma.rn.f32 	%f158, %f156, %f157, %f155;
	ld.local.f32 	%f159, [%rd70+-20];
	cvt.rn.f32.s16 	%f160, %rs75;
	fma.rn.f32 	%f161, %f159, %f160, %f158;
	ld.local.f32 	%f162, [%rd70+-24];
	cvt.rn.f32.s16 	%f163, %rs72;
	fma.rn.f32 	%f164, %f162, %f163, %f161;
	ld.local.f32 	%f165, [%rd70+-28];
	cvt.rn.f32.s16 	%f166, %rs73;
	fma.rn.f32 	%f167, %f165, %f166, %f164;
	ld.local.f32 	%f168, [%rd70+-32];
	ld.local.v4.b32 	{%r181, %r182, %r183, %r184}, [%rd72+16];
	mov.b32 	{%rs80, %rs81}, %r184;
	mov.b32 	{%rs82, %rs83}, %r183;
	mov.b32 	{%rs84, %rs85}, %r182;
	mov.b32 	{%rs86, %rs87}, %r181;
	cvt.rn.f32.s16 	%f169, %rs86;
	fma.rn.f32 	%f170, %f168, %f169, %f167;
	ld.local.f32 	%f171, [%rd70+-36];
	cvt.rn.f32.s16 	%f172, %rs87;
	fma.rn.f32 	%f173, %f171, %f172, %f170;
	ld.local.f32 	%f174, [%rd70+-40];
	cvt.rn.f32.s16 	%f175, %rs84;
	fma.rn.f32 	%f176, %f174, %f175, %f173;
	ld.local.f32 	%f177, [%rd70+-44];
	cvt.rn.f32.s16 	%f178, %rs85;
	fma.rn.f32 	%f179, %f177, %f178, %f176;
	ld.local.f32 	%f180, [%rd70+-48];
	cvt.rn.f32.s16 	%f181, %rs82;
	fma.rn.f32 	%f182, %f180, %f181, %f179;
	ld.local.f32 	%f183, [%rd70+-52];
	cvt.rn.f32.s16 	%f184, %rs83;
	fma.rn.f32 	%f185, %f183, %f184, %f182;
	ld.local.f32 	%f186, [%rd70+-56];
	cvt.rn.f32.s16 	%f187, %rs80;
	fma.rn.f32 	%f188, %f186, %f187, %f185;
	ld.local.f32 	%f189, [%rd70+-60];
	cvt.rn.f32.s16 	%f190, %rs81;
	fma.rn.f32 	%f361, %f189, %f190, %f188;
	add.s32 	%r267, %r267, 16;
	setp.ne.s32 	%p30, %r267, %r60;
	mov.u32 	%r269, %r60;
	@%p30 bra 	$L__BB0_58;
$L__BB0_59:
	setp.eq.s32 	%p31, %r56, 0;
	@%p31 bra 	$L__BB0_69;
	add.s32 	%r185, %r56, -1;
	setp.lt.u32 	%p32, %r185, 7;
	@%p32 bra 	$L__BB0_62;
	sub.s32 	%r186, %r3, %r269;
	mul.wide.s32 	%rd73, %r186, 4;
	add.s64 	%rd74, %rd4, %rd73;
	ld.local.f32 	%f192, [%rd74];
	mul.wide.u32 	%rd75, %r269, 2;
	add.s64 	%rd76, %rd5, %rd75;
	ld.local.u16 	%rs88, [%rd76];
	cvt.rn.f32.s16 	%f193, %rs88;
	fma.rn.f32 	%f194, %f192, %f193, %f361;
	ld.local.f32 	%f195, [%rd74+-4];
	ld.local.u16 	%rs89, [%rd76+2];
	cvt.rn.f32.s16 	%f196, %rs89;
	fma.rn.f32 	%f197, %f195, %f196, %f194;
	ld.local.f32 	%f198, [%rd74+-8];
	ld.local.u16 	%rs90, [%rd76+4];
	cvt.rn.f32.s16 	%f199, %rs90;
	fma.rn.f32 	%f200, %f198, %f199, %f197;
	ld.local.f32 	%f201, [%rd74+-12];
	ld.local.u16 	%rs91, [%rd76+6];
	cvt.rn.f32.s16 	%f202, %rs91;
	fma.rn.f32 	%f203, %f201, %f202, %f200;
	ld.local.f32 	%f204, [%rd74+-16];
	ld.local.u16 	%rs92, [%rd76+8];
	cvt.rn.f32.s16 	%f205, %rs92;
	fma.rn.f32 	%f206, %f204, %f205, %f203;
	ld.local.f32 	%f207, [%rd74+-20];
	ld.local.u16 	%rs93, [%rd76+10];
	cvt.rn.f32.s16 	%f208, %rs93;
	fma.rn.f32 	%f209, %f207, %f208, %f206;
	ld.local.f32 	%f210, [%rd74+-24];
	ld.local.u16 	%rs94, [%rd76+12];
	cvt.rn.f32.s16 	%f211, %rs94;
	fma.rn.f32 	%f212, %f210, %f211, %f209;
	ld.local.f32 	%f213, [%rd74+-28];
	ld.local.u16 	%rs95, [%rd76+14];
	cvt.rn.f32.s16 	%f214, %rs95;
	fma.rn.f32 	%f361, %f213, %f214, %f212;
	add.s32 	%r269, %r269, 8;
$L__BB0_62:
	setp.eq.s32 	%p33, %r57, 0;
	@%p33 bra 	$L__BB0_69;
	add.s32 	%r187, %r57, -1;
	setp.lt.u32 	%p34, %r187, 3;
	@%p34 bra 	$L__BB0_65;
	sub.s32 	%r188, %r3, %r269;
	mul.wide.s32 	%rd77, %r188, 4;
	add.s64 	%rd78, %rd4, %rd77;
	ld.local.f32 	%f216, [%rd78];
	mul.wide.u32 	%rd79, %r269, 2;
	add.s64 	%rd80, %rd5, %rd79;
	ld.local.u16 	%rs96, [%rd80];
	cvt.rn.f32.s16 	%f217, %rs96;
	fma.rn.f32 	%f218, %f216, %f217, %f361;
	ld.local.f32 	%f219, [%rd78+-4];
	ld.local.u16 	%rs97, [%rd80+2];
	cvt.rn.f32.s16 	%f220, %rs97;
	fma.rn.f32 	%f221, %f219, %f220, %f218;
	ld.local.f32 	%f222, [%rd78+-8];
	ld.local.u16 	%rs98, [%rd80+4];
	cvt.rn.f32.s16 	%f223, %rs98;
	fma.rn.f32 	%f224, %f222, %f223, %f221;
	ld.local.f32 	%f225, [%rd78+-12];
	ld.local.u16 	%rs99, [%rd80+6];
	cvt.rn.f32.s16 	%f226, %rs99;
	fma.rn.f32 	%f361, %f225, %f226, %f224;
	add.s32 	%r269, %r269, 4;
$L__BB0_65:
	setp.eq.s32 	%p35, %r61, 0;
	@%p35 bra 	$L__BB0_69;
	setp.eq.s32 	%p36, %r61, 1;
	sub.s32 	%r189, %r3, %r269;
	mul.wide.s32 	%rd81, %r189, 4;
	add.s64 	%rd9, %rd4, %rd81;
	ld.local.f32 	%f227, [%rd9];
	mul.wide.u32 	%rd82, %r269, 2;
	add.s64 	%rd10, %rd5, %rd82;
	ld.local.u16 	%rs100, [%rd10];
	cvt.rn.f32.s16 	%f228, %rs100;
	fma.rn.f32 	%f361, %f227, %f228, %f361;
	@%p36 bra 	$L__BB0_69;
	setp.eq.s32 	%p37, %r61, 2;
	ld.local.f32 	%f229, [%rd9+-4];
	ld.local.u16 	%rs101, [%rd10+2];
	cvt.rn.f32.s16 	%f230, %rs101;
	fma.rn.f32 	%f361, %f229, %f230, %f361;
	@%p37 bra 	$L__BB0_69;
	ld.local.f32 	%f231, [%rd9+-8];
	ld.local.u16 	%rs102, [%rd10+4];
	cvt.rn.f32.s16 	%f232, %rs102;
	fma.rn.f32 	%f361, %f231, %f232, %f361;
$L__BB0_69:
	min.f32 	%f233, %f361, 0f46FFFE00;
	max.f32 	%f234, %f233, 0fC7000000;
	cvt.rni.f32.f32 	%f235, %f234;
	cvt.rzi.s32.f32 	%r190, %f235;
	shl.b32 	%r191, %r265, 1;
	cvt.u64.u32 	%rd83, %r191;
	add.s64 	%rd84, %rd6, %rd83;
	st.global.u16 	[%rd84], %r190;
	add.s32 	%r265, %r265, 1;
	setp.eq.s32 	%p38, %r265, %r277;
	@%p38 bra 	$L__BB0_70;
	bra.uni 	$L__BB0_43;
$L__BB0_70:
	setp.ge.s32 	%p48, %r277, %r2;
	@%p48 bra 	$L__BB0_114;
	setp.gt.s32 	%p49, %r3, -1;
	@%p49 bra 	$L__BB0_83;
	mov.f32 	%f343, 0f00000000;
	cvt.rni.f32.f32 	%f344, %f343;
	cvt.rzi.s32.f32 	%r243, %f344;
	cvt.u16.u32 	%rs7, %r243;
	sub.s32 	%r80, %r2, %r277;
	and.b32  	%r81, %r80, 7;
	sub.s32 	%r244, %r277, %r2;
	setp.gt.u32 	%p71, %r244, -8;
	@%p71 bra 	$L__BB0_75;
	and.b32  	%r245, %r80, -8;
	neg.s32 	%r275, %r245;
	mul.wide.s32 	%rd135, %r4, 2;
	cvt.u16.u32 	%rs174, %r2;
	sub.s16 	%rs175, %rs174, %rs1;
	cvt.u32.u16 	%r246, %rs175;
	mul.wide.u32 	%rd136, %r246, 2;
	add.s64 	%rd137, %rd135, %rd136;
	add.s64 	%rd138, %rd137, %rd2;
	add.s64 	%rd147, %rd138, 8;
$L__BB0_74:
	.pragma "nounroll";
	st.global.u16 	[%rd147+-8], %rs7;
	st.global.u16 	[%rd147+-6], %rs7;
	st.global.u16 	[%rd147+-4], %rs7;
	st.global.u16 	[%rd147+-2], %rs7;
	st.global.u16 	[%rd147], %rs7;
	st.global.u16 	[%rd147+2], %rs7;
	st.global.u16 	[%rd147+4], %rs7;
	st.global.u16 	[%rd147+6], %rs7;
	add.s32 	%r277, %r277, 8;
	add.s32 	%r275, %r275, 8;
	add.s64 	%rd147, %rd147, 16;
	setp.ne.s32 	%p72, %r275, 0;
	@%p72 bra 	$L__BB0_74;
$L__BB0_75:
	setp.eq.s32 	%p73, %r81, 0;
	@%p73 bra 	$L__BB0_114;
	and.b32  	%r88, %r80, 3;
	setp.lt.u32 	%p74, %r81, 4;
	@%p74 bra 	$L__BB0_78;
	mul.wide.s32 	%rd139, %r277, 2;
	add.s64 	%rd140, %rd6, %rd139;
	st.global.u16 	[%rd140], %rs7;
	st.global.u16 	[%rd140+2], %rs7;
	st.global.u16 	[%rd140+4], %rs7;
	st.global.u16 	[%rd140+6], %rs7;
	add.s32 	%r277, %r277, 4;
$L__BB0_78:
	setp.eq.s32 	%p75, %r88, 0;
	@%p75 bra 	$L__BB0_114;
	setp.eq.s32 	%p76, %r88, 1;
	@%p76 bra 	$L__BB0_81;
	mul.wide.s32 	%rd141, %r277, 2;
	add.s64 	%rd142, %rd6, %rd141;
	st.global.u16 	[%rd142], %rs7;
	st.global.u16 	[%rd142+2], %rs7;
	add.s32 	%r277, %r277, 2;
$L__BB0_81:
	and.b32  	%r247, %r80, 1;
	setp.eq.b32 	%p77, %r247, 1;
	not.pred 	%p78, %p77;
	@%p78 bra 	$L__BB0_114;
	mul.wide.s32 	%rd143, %r277, 2;
	add.s64 	%rd144, %rd6, %rd143;
	st.global.u16 	[%rd144], %rs7;
	bra.uni 	$L__BB0_114;
$L__BB0_83:
	setp.ne.s32 	%p50, %r3, 0;
	@%p50 bra 	$L__BB0_86;
	ld.local.f32 	%f29, [%rd8];
	mul.wide.s32 	%rd132, %r4, 2;
	cvt.u16.u32 	%rs170, %r2;
	sub.s16 	%rs171, %rs170, %rs1;
	cvt.u32.u16 	%r241, %rs171;
	mul.wide.u32 	%rd133, %r241, 2;
	add.s64 	%rd134, %rd132, %rd133;
	add.s64 	%rd149, %rd2, %rd134;
	sub.s32 	%r289, %r277, %r2;
$L__BB0_85:
	mov.b16 	%rs172, 0;
	st.local.u16 	[%rd7], %rs172;
	ld.local.u16 	%rs173, [%rd5];
	cvt.rn.f32.s16 	%f338, %rs173;
	fma.rn.f32 	%f339, %f29, %f338, 0f00000000;
	min.f32 	%f340, %f339, 0f46FFFE00;
	max.f32 	%f341, %f340, 0fC7000000;
	cvt.rni.f32.f32 	%f342, %f341;
	cvt.rzi.s32.f32 	%r242, %f342;
	st.global.u16 	[%rd149], %r242;
	add.s64 	%rd149, %rd149, 2;
	add.s32 	%r289, %r289, 1;
	setp.ne.s32 	%p70, %r289, 0;
	@%p70 bra 	$L__BB0_85;
	bra.uni 	$L__BB0_114;
$L__BB0_86:
	and.b32  	%r94, %r3, 15;
	add.s32 	%r95, %r94, -1;
	and.b32  	%r96, %r3, 7;
	add.s32 	%r97, %r96, -1;
	and.b32  	%r98, %r6, 15;
	add.s32 	%r99, %r98, -1;
	and.b32  	%r100, %r6, 7;
	add.s32 	%r101, %r100, -1;
	and.b32  	%r102, %r3, 2147483632;
	and.b32  	%r103, %r3, 3;
	and.b32  	%r104, %r6, -16;
	and.b32  	%r105, %r6, 3;
	add.s64 	%rd16, %rd5, 16;
	neg.s32 	%r106, %r102;
$L__BB0_87:
	setp.lt.u32 	%p51, %r3, 16;
	mov.b32 	%r287, 0;
	@%p51 bra 	$L__BB0_90;
	mov.u32 	%r281, %r106;
	mov.u64 	%rd148, %rd16;
$L__BB0_89:
	.pragma "nounroll";
	ld.local.u16 	%rs107, [%rd148+-14];
	ld.local.u32 	%r212, [%rd148+-12];
	ld.local.v4.u16 	{%rs108, %rs109, %rs110, %rs111}, [%rd148+-8];
	ld.local.v4.b32 	{%r213, %r214, %r215, %r216}, [%rd148];
	mov.b32 	{%rs112, %rs113}, %r216;
	mov.b32 	{%rs114, %rs115}, %r213;
	mov.b32 	{%rs116, %rs117}, %r212;
	mov.b32 	%r217, {%rs107, %rs116};
	mov.b32 	%r218, {%rs117, %rs108};
	mov.b32 	%r219, {%rs109, %rs110};
	mov.b32 	%r220, {%rs111, %rs114};
	st.local.v4.b32 	[%rd148+-16], {%r217, %r218, %r219, %r220};
	ld.local.u16 	%rs118, [%rd148+16];
	mov.b32 	%r221, {%rs113, %rs118};
	mov.b32 	{%rs119, %rs120}, %r215;
	mov.b32 	%r222, {%rs120, %rs112};
	mov.b32 	{%rs121, %rs122}, %r214;
	mov.b32 	%r223, {%rs122, %rs119};
	mov.b32 	%r224, {%rs115, %rs121};
	st.local.v4.b32 	[%rd148], {%r224, %r223, %r222, %r221};
	add.s64 	%rd148, %rd148, 32;
	add.s32 	%r281, %r281, 16;
	setp.eq.s32 	%p52, %r281, 0;
	mov.u32 	%r287, %r102;
	@%p52 bra 	$L__BB0_90;
	bra.uni 	$L__BB0_89;
$L__BB0_90:
	setp.eq.s32 	%p53, %r94, 0;
	@%p53 bra 	$L__BB0_100;
	setp.lt.u32 	%p54, %r95, 7;
	@%p54 bra 	$L__BB0_93;
	mul.wide.u32 	%rd111, %r287, 2;
	add.s64 	%rd112, %rd5, %rd111;
	ld.local.u16 	%rs123, [%rd112+2];
	st.local.u16 	[%rd112], %rs123;
	ld.local.u16 	%rs124, [%rd112+4];
	st.local.u16 	[%rd112+2], %rs124;
	ld.local.u16 	%rs125, [%rd112+6];
	st.local.u16 	[%rd112+4], %rs125;
	ld.local.u16 	%rs126, [%rd112+8];
	st.local.u16 	[%rd112+6], %rs126;
	ld.local.u16 	%rs127, [%rd112+10];
	st.local.u16 	[%rd112+8], %rs127;
	ld.local.u16 	%rs128, [%rd112+12];
	st.local.u16 	[%rd112+10], %rs128;
	ld.local.u16 	%rs129, [%rd112+14];
	st.local.u16 	[%rd112+12], %rs129;
	add.s32 	%r287, %r287, 8;
	ld.local.u16 	%rs130, [%rd112+16];
	st.local.u16 	[%rd112+14], %rs130;
$L__BB0_93:
	setp.eq.s32 	%p55, %r96, 0;
	@%p55 bra 	$L__BB0_100;
	setp.lt.u32 	%p56, %r97, 3;
	@%p56 bra 	$L__BB0_96;
	mul.wide.u32 	%rd113, %r287, 2;
	add.s64 	%rd114, %rd5, %rd113;
	ld.local.u16 	%rs131, [%rd114+2];
	st.local.u16 	[%rd114], %rs131;
	ld.local.u16 	%rs132, [%rd114+4];
	st.local.u16 	[%rd114+2], %rs132;
	ld.local.u16 	%rs133, [%rd114+6];
	st.local.u16 	[%rd114+4], %rs133;
	add.s32 	%r287, %r287, 4;
	ld.local.u16 	%rs134, [%rd114+8];
	st.local.u16 	[%rd114+6], %rs134;
$L__BB0_96:
	setp.eq.s32 	%p57, %r103, 0;
	@%p57 bra 	$L__BB0_100;
	setp.eq.s32 	%p58, %r103, 1;
	mul.wide.u32 	%rd115, %r287, 2;
	add.s64 	%rd21, %rd5, %rd115;
	ld.local.u16 	%rs135, [%rd21+2];
	st.local.u16 	[%rd21], %rs135;
	@%p58 bra 	$L__BB0_100;
	setp.eq.s32 	%p59, %r103, 2;
	ld.local.u16 	%rs136, [%rd21+4];
	st.local.u16 	[%rd21+2], %rs136;
	@%p59 bra 	$L__BB0_100;
	ld.local.u16 	%rs137, [%rd21+6];
	st.local.u16 	[%rd21+4], %rs137;
$L__BB0_100:
	setp.lt.u32 	%p60, %r3, 15;
	mov.b16 	%rs138, 0;
	st.local.u16 	[%rd7], %rs138;
	mov.f32 	%f369, 0f00000000;
	mov.b32 	%r284, 0;
	@%p60 bra 	$L__BB0_103;
	mov.f32 	%f369, 0f00000000;
	mov.b32 	%r282, 0;
$L__BB0_102:
	.pragma "nounroll";
	sub.s32 	%r227, %r3, %r282;
	mul.wide.s32 	%rd116, %r227, 4;
	add.s64 	%rd117, %rd4, %rd116;
	ld.local.f32 	%f246, [%rd117];
	mul.wide.u32 	%rd118, %r282, 2;
	add.s64 	%rd119, %rd5, %rd118;
	ld.local.v4.b32 	{%r228, %r229, %r230, %r231}, [%rd119];
	mov.b32 	{%rs139, %rs140}, %r231;
	mov.b32 	{%rs141, %rs142}, %r230;
	mov.b32 	{%rs143, %rs144}, %r229;
	mov.b32 	{%rs145, %rs146}, %r228;
	cvt.rn.f32.s16 	%f247, %rs145;
	fma.rn.f32 	%f248, %f246, %f247, %f369;
	ld.local.f32 	%f249, [%rd117+-4];
	cvt.rn.f32.s16 	%f250, %rs146;
	fma.rn.f32 	%f251, %f249, %f250, %f248;
	ld.local.f32 	%f252, [%rd117+-8];
	cvt.rn.f32.s16 	%f253, %rs143;
	fma.rn.f32 	%f254, %f252, %f253, %f251;
	ld.local.f32 	%f255, [%rd117+-12];
	cvt.rn.f32.s16 	%f256, %rs144;
	fma.rn.f32 	%f257, %f255, %f256, %f254;
	ld.local.f32 	%f258, [%rd117+-16];
	cvt.rn.f32.s16 	%f259, %rs141;
	fma.rn.f32 	%f260, %f258, %f259, %f257;
	ld.local.f32 	%f261, [%rd117+-20];
	cvt.rn.f32.s16 	%f262, %rs142;
	fma.rn.f32 	%f263, %f261, %f262, %f260;
	ld.local.f32 	%f264, [%rd117+-24];
	cvt.rn.f32.s16 	%f265, %rs139;
	fma.rn.f32 	%f266, %f264, %f265, %f263;
	ld.local.f32 	%f267, [%rd117+-28];
	cvt.rn.f32.s16 	%f268, %rs140;
	fma.rn.f32 	%f269, %f267, %f268, %f266;
	ld.local.f32 	%f270, [%rd117+-32];
	ld.local.v4.b32 	{%r232, %r233, %r234, %r235}, [%rd119+16];
	mov.b32 	{%rs147, %rs148}, %r235;
	mov.b32 	{%rs149, %rs150}, %r234;
	mov.b32 	{%rs151, %rs152}, %r233;
	mov.b32 	{%rs153, %rs154}, %r232;
	cvt.rn.f32.s16 	%f271, %rs153;
	fma.rn.f32 	%f272, %f270, %f271, %f269;
	ld.local.f32 	%f273, [%rd117+-36];
	cvt.rn.f32.s16 	%f274, %rs154;
	fma.rn.f32 	%f275, %f273, %f274, %f272;
	ld.local.f32 	%f276, [%rd117+-40];
	cvt.rn.f32.s16 	%f277, %rs151;
	fma.rn.f32 	%f278, %f276, %f277, %f275;
	ld.local.f32 	%f279, [%rd117+-44];
	cvt.rn.f32.s16 	%f280, %rs152;
	fma.rn.f32 	%f281, %f279, %f280, %f278;
	ld.local.f32 	%f282, [%rd117+-48];
	cvt.rn.f32.s16 	%f283, %rs149;
	fma.rn.f32 	%f284, %f282, %f283, %f281;
	ld.local.f32 	%f285, [%rd117+-52];
	cvt.rn.f32.s16 	%f286, %rs150;
	fma.rn.f32 	%f287, %f285, %f286, %f284;
	ld.local.f32 	%f288, [%rd117+-56];
	cvt.rn.f32.s16 	%f289, %rs147;
	fma.rn.f32 	%f290, %f288, %f289, %f287;
	ld.local.f32 	%f291, [%rd117+-60];
	cvt.rn.f32.s16 	%f292, %rs148;
	fma.rn.f32 	%f369, %f291, %f292, %f290;
	add.s32 	%r282, %r282, 16;
	setp.ne.s32 	%p61, %r282, %r104;
	mov.u32 	%r284, %r104;
	@%p61 bra 	$L__BB0_102;
$L__BB0_103:
	setp.eq.s32 	%p62, %r98, 0;
	@%p62 bra 	$L__BB0_113;
	setp.lt.u32 	%p63, %r99, 7;
	@%p63 bra 	$L__BB0_106;
	sub.s32 	%r236, %r3, %r284;
	mul.wide.s32 	%rd120, %r236, 4;
	add.s64 	%rd121, %rd4, %rd120;
	ld.local.f32 	%f294, [%rd121];
	mul.wide.u32 	%rd122, %r284, 2;
	add.s64 	%rd123, %rd5, %rd122;
	ld.local.u16 	%rs155, [%rd123];
	cvt.rn.f32.s16 	%f295, %rs155;
	fma.rn.f32 	%f296, %f294, %f295, %f369;
	ld.local.f32 	%f297, [%rd121+-4];
	ld.local.u16 	%rs156, [%rd123+2];
	cvt.rn.f32.s16 	%f298, %rs156;
	fma.rn.f32 	%f299, %f297, %f298, %f296;
	ld.local.f32 	%f300, [%rd121+-8];
	ld.local.u16 	%rs157, [%rd123+4];
	cvt.rn.f32.s16 	%f301, %rs157;
	fma.rn.f32 	%f302, %f300, %f301, %f299;
	ld.local.f32 	%f303, [%rd121+-12];
	ld.local.u16 	%rs158, [%rd123+6];
	cvt.rn.f32.s16 	%f304, %rs158;
	fma.rn.f32 	%f305, %f303, %f304, %f302;
	ld.local.f32 	%f306, [%rd121+-16];
	ld.local.u16 	%rs159, [%rd123+8];
	cvt.rn.f32.s16 	%f307, %rs159;
	fma.rn.f32 	%f308, %f306, %f307, %f305;
	ld.local.f32 	%f309, [%rd121+-20];
	ld.local.u16 	%rs160, [%rd123+10];
	cvt.rn.f32.s16 	%f310, %rs160;
	fma.rn.f32 	%f311, %f309, %f310, %f308;
	ld.local.f32 	%f312, [%rd121+-24];
	ld.local.u16 	%rs161, [%rd123+12];
	cvt.rn.f32.s16 	%f313, %rs161;
	fma.rn.f32 	%f314, %f312, %f313, %f311;
	ld.local.f32 	%f315, [%rd121+-28];
	ld.local.u16 	%rs162, [%rd123+14];
	cvt.rn.f32.s16 	%f316, %rs162;
	fma.rn.f32 	%f369, %f315, %f316, %f314;
	add.s32 	%r284, %r284, 8;
$L__BB0_106:
	setp.eq.s32 	%p64, %r100, 0;
	@%p64 bra 	$L__BB0_113;
	setp.lt.u32 	%p65, %r101, 3;
	@%p65 bra 	$L__BB0_109;
	sub.s32 	%r237, %r3, %r284;
	mul.wide.s32 	%rd124, %r237, 4;
	add.s64 	%rd125, %rd4, %rd124;
	ld.local.f32 	%f318, [%rd125];
	mul.wide.u32 	%rd126, %r284, 2;
	add.s64 	%rd127, %rd5, %rd126;
	ld.local.u16 	%rs163, [%rd127];
	cvt.rn.f32.s16 	%f319, %rs163;
	fma.rn.f32 	%f320, %f318, %f319, %f369;
	ld.local.f32 	%f321, [%rd125+-4];
	ld.local.u16 	%rs164, [%rd127+2];
	cvt.rn.f32.s16 	%f322, %rs164;
	fma.rn.f32 	%f323, %f321, %f322, %f320;
	ld.local.f32 	%f324, [%rd125+-8];
	ld.local.u16 	%rs165, [%rd127+4];
	cvt.rn.f32.s16 	%f325, %rs165;
	fma.rn.f32 	%f326, %f324, %f325, %f323;
	ld.local.f32 	%f327, [%rd125+-12];
	ld.local.u16 	%rs166, [%rd127+6];
	cvt.rn.f32.s16 	%f328, %rs166;
	fma.rn.f32 	%f369, %f327, %f328, %f326;
	add.s32 	%r284, %r284, 4;
$L__BB0_109:
	setp.eq.s32 	%p66, %r105, 0;
	@%p66 bra 	$L__BB0_113;
	setp.eq.s32 	%p67, %r105, 1;
	sub.s32 	%r238, %r3, %r284;
	mul.wide.s32 	%rd128, %r238, 4;
	add.s64 	%rd19, %rd4, %rd128;
	ld.local.f32 	%f329, [%rd19];
	mul.wide.u32 	%rd129, %r284, 2;
	add.s64 	%rd20, %rd5, %rd129;
	ld.local.u16 	%rs167, [%rd20];
	cvt.rn.f32.s16 	%f330, %rs167;
	fma.rn.f32 	%f369, %f329, %f330, %f369;
	@%p67 bra 	$L__BB0_113;
	setp.eq.s32 	%p68, %r105, 2;
	ld.local.f32 	%f331, [%rd19+-4];
	ld.local.u16 	%rs168, [%rd20+2];
	cvt.rn.f32.s16 	%f332, %rs168;
	fma.rn.f32 	%f369, %f331, %f332, %f369;
	@%p68 bra 	$L__BB0_113;
	ld.local.f32 	%f333, [%rd19+-8];
	ld.local.u16 	%rs169, [%rd20+4];
	cvt.rn.f32.s16 	%f334, %rs169;
	fma.rn.f32 	%f369, %f333, %f334, %f369;
$L__BB0_113:
	min.f32 	%f335, %f369, 0f46FFFE00;
	max.f32 	%f336, %f335, 0fC7000000;
	cvt.rni.f32.f32 	%f337, %f336;
	cvt.rzi.s32.f32 	%r239, %f337;
	shl.b32 	%r240, %r277, 1;
	cvt.u64.u32 	%rd130, %r240;
	add.s64 	%rd131, %rd6, %rd130;
	st.global.u16 	[%rd131], %r239;
	add.s32 	%r277, %r277, 1;
	setp.eq.s32 	%p69, %r277, %r2;
	@%p69 bra 	$L__BB0_114;
	bra.uni 	$L__BB0_87;
$L__BB0_114:
	mov.b16 	%rs176, 0;
	st.global.u16 	[%rd6], %rs176;
	mul.wide.s32 	%rd145, %r2, 2;
	add.s64 	%rd146, %rd6, %rd145;
	st.global.u16 	[%rd146+-4], %rs176;
	st.global.u16 	[%rd146+-2], %rs176;
$L__BB0_115:
	ret;

}
	// .globl	pwi_1pix_per_thread
.visible .entry pwi_1pix_per_thread(
	.param .u64 .ptr .align 1 pwi_1pix_per_thread_param_0,
	.param .u64 .ptr .align 1 pwi_1pix_per_thread_param_1,
	.param .u64 .ptr .align 1 pwi_1pix_per_thread_param_2,
	.param .u64 .ptr .align 1 pwi_1pix_per_thread_param_3,
	.param .u64 .ptr .align 1 pwi_1pix_per_thread_param_4,
	.param .u64 .ptr .align 1 pwi_1pix_per_thread_param_5,
	.param .u64 .ptr .align 1 pwi_1pix_per_thread_param_6,
	.param .u64 .ptr .align 1 pwi_1pix_per_thread_param_7
)
{
	.local .align 4 .b8 	__local_depot1[28];
	.reg .b64 	%SP;
	.reg .b64 	%SPL;
	.reg .pred 	%p<33>;
	.reg .b16 	%rs<15>;
	.reg .b32 	%r<135>;
	.reg .b32 	%f<175>;
	.reg .b64 	%rd<68>;
	.reg .b64 	%fd<5>;

	mov.u64 	%SPL, __local_depot1;
	ld.param.u64 	%rd24, [pwi_1pix_per_thread_param_0];
	ld.param.u64 	%rd17, [pwi_1pix_per_thread_param_1];
	ld.param.u64 	%rd18, [pwi_1pix_per_thread_param_2];
	ld.param.u64 	%rd19, [pwi_1pix_per_thread_param_3];
	ld.param.u64 	%rd20, [pwi_1pix_per_thread_param_4];
	ld.param.u64 	%rd21, [pwi_1pix_per_thread_param_5];
	ld.param.u64 	%rd22, [pwi_1pix_per_thread_param_6];
	cvta.to.global.u64 	%rd25, %rd24;
	add.u64 	%rd1, %SPL, 0;
	add.u64 	%rd2, %SPL, 0;
	mov.u32 	%r37, %ctaid.x;
	mov.u32 	%r38, %ntid.x;
	mov.u32 	%r39, %tid.x;
	mad.lo.s32 	%r1, %r37, %r38, %r39;
	mov.u32 	%r40, %ctaid.y;
	mov.u32 	%r41, %ntid.y;
	mov.u32 	%r42, %tid.y;
	mad.lo.s32 	%r43, %r40, %r41, %r42;
	ld.global.u32 	%r3, [%rd25+4];
	ld.global.u32 	%r4, [%rd25+8];
	ld.global.u32 	%r5, [%rd25+20];
	ld.global.u32 	%r44, [%rd25+12];
	ld.global.u32 	%r45, [%rd25+16];
	and.b32  	%r46, %r1, 65535;
	setp.ge.s32 	%p1, %r46, %r45;
	and.b32  	%r47, %r43, 65535;
	setp.ge.s32 	%p2, %r47, %r44;
	or.pred  	%p3, %p1, %p2;
	@%p3 bra 	$L__BB1_24;
	cvta.to.global.u64 	%rd3, %rd17;
	cvt.u16.u32 	%rs5, %r43;
	cvt.u16.u32 	%rs6, %r1;
	ld.global.f32 	%f1, [%rd3+4];
	ld.global.f32 	%f45, [%rd3+32];
	ld.global.f32 	%f46, [%rd3+36];
	ld.global.f32 	%f47, [%rd3+24];
	ld.global.f32 	%f48, [%rd3+28];
	ld.global.f32 	%f2, [%rd3+44];
	cvt.rn.f32.u16 	%f49, %rs5;
	fma.rn.f32 	%f3, %f47, %f49, %f45;
	cvt.rn.f32.u16 	%f50, %rs6;
	fma.rn.f32 	%f4, %f48, %f50, %f46;
	mad.lo.s32 	%r7, %r44, %r1, %r43;
	setp.lt.s32 	%p4, %r4, 1;
	mov.f32 	%f167, 0f00000000;
	mov.f32 	%f168, %f167;
	mov.f32 	%f169, %f167;
	mov.f32 	%f170, %f167;
	@%p4 bra 	$L__BB1_23;
	ld.global.f32 	%f5, [%rd3];
	ld.global.f32 	%f6, [%rd3+8];
	ld.global.f32 	%f7, [%rd3+40];
	ld.global.f32 	%f8, [%rd3+20];
	cvta.to.global.u64 	%rd4, %rd20;
	cvta.to.global.u64 	%rd5, %rd19;
	neg.f32 	%f9, %f2;
	cvta.to.global.u64 	%rd6, %rd18;
	mov.b32 	%r134, 0;
	mov.f32 	%f170, 0f00000000;
	mov.b16 	%rs13, 0;
	mov.f32 	%f169, %f170;
	mov.f32 	%f168, %f170;
	mov.f32 	%f167, %f170;
$L__BB1_3:
	cvt.u32.u16 	%r49, %rs13;
	mul.wide.u32 	%rd28, %r49, 4;
	add.s64 	%rd29, %rd6, %rd28;
	ld.global.f32 	%f14, [%rd29];
	mul.f32 	%f52, %f14, 0f3F22F983;
	cvt.rni.s32.f32 	%r132, %f52;
	cvt.rn.f32.s32 	%f53, %r132;
	fma.rn.f32 	%f54, %f53, 0fBFC90FDA, %f14;
	fma.rn.f32 	%f55, %f53, 0fB3A22168, %f54;
	fma.rn.f32 	%f161, %f53, 0fA7C234C5, %f55;
	abs.f32 	%f16, %f14;
	setp.ltu.f32 	%p5, %f16, 0f47CE4780;
	mov.u32 	%r128, %r132;
	mov.f32 	%f160, %f161;
	@%p5 bra 	$L__BB1_11;
	setp.neu.f32 	%p6, %f16, 0f7F800000;
	@%p6 bra 	$L__BB1_6;
	mov.f32 	%f58, 0f00000000;
	mul.rn.f32 	%f160, %f14, %f58;
	mov.b32 	%r128, 0;
	bra.uni 	$L__BB1_11;
$L__BB1_6:
	mov.b32 	%r10, %f14;
	mov.b64 	%rd66, 0;
	mov.b32 	%r125, 0;
	mov.u64 	%rd64, __cudart_i2opi_f;
	mov.u64 	%rd65, %rd2;
$L__BB1_7:
	.pragma "nounroll";
	ld.global.nc.u32 	%r51, [%rd64];
	shl.b32 	%r52, %r10, 8;
	or.b32  	%r53, %r52, -2147483648;
	mad.wide.u32 	%rd32, %r51, %r53, %rd66;
	shr.u64 	%rd66, %rd32, 32;
	st.local.u32 	[%rd65], %rd32;
	add.s32 	%r125, %r125, 1;
	add.s64 	%rd65, %rd65, 4;
	add.s64 	%rd64, %rd64, 4;
	setp.ne.s32 	%p7, %r125, 6;
	@%p7 bra 	$L__BB1_7;
	shr.u32 	%r54, %r10, 23;
	st.local.u32 	[%rd2+24], %rd66;
	and.b32  	%r13, %r54, 31;
	and.b32  	%r55, %r54, 224;
	add.s32 	%r56, %r55, -128;
	shr.u32 	%r57, %r56, 5;
	mul.wide.u32 	%rd33, %r57, 4;
	sub.s64 	%rd13, %rd2, %rd33;
	ld.local.u32 	%r126, [%rd13+24];
	ld.local.u32 	%r127, [%rd13+20];
	setp.eq.s32 	%p8, %r13, 0;
	@%p8 bra 	$L__BB1_10;
	shf.l.wrap.b32 	%r126, %r127, %r126, %r13;
	ld.local.u32 	%r58, [%rd13+16];
	shf.l.wrap.b32 	%r127, %r58, %r127, %r13;
$L__BB1_10:
	shr.u32 	%r59, %r126, 30;
	shf.l.wrap.b32 	%r60, %r127, %r126, 2;
	shl.b32 	%r61, %r127, 2;
	shr.u32 	%r62, %r60, 31;
	add.s32 	%r63, %r62, %r59;
	neg.s32 	%r64, %r63;
	setp.lt.s32 	%p9, %r10, 0;
	selp.b32 	%r128, %r64, %r63, %p9;
	xor.b32  	%r65, %r60, %r10;
	shr.s32 	%r66, %r60, 31;
	xor.b32  	%r67, %r66, %r60;
	xor.b32  	%r68, %r66, %r61;
	cvt.u64.u32 	%rd34, %r67;
	shl.b64 	%rd35, %rd34, 32;
	cvt.u64.u32 	%rd36, %r68;
	or.b64  	%rd37, %rd35, %rd36;
	cvt.rn.f64.s64 	%fd1, %rd37;
	mul.f64 	%fd2, %fd1, 0d3BF921FB54442D19;
	cvt.rn.f32.f64 	%f56, %fd2;
	neg.f32 	%f57, %f56;
	setp.lt.s32 	%p10, %r65, 0;
	selp.f32 	%f160, %f57, %f56, %p10;
$L__BB1_11:
	mul.rn.f32 	%f59, %f160, %f160;
	and.b32  	%r70, %r128, 1;
	setp.eq.b32 	%p12, %r70, 1;
	selp.f32 	%f60, 0f3F800000, %f160, %p12;
	fma.rn.f32 	%f61, %f59, %f60, 0f00000000;
	fma.rn.f32 	%f62, %f59, 0f37CBAC00, 0fBAB607ED;
	selp.f32 	%f63, %f62, 0fB94D4153, %p12;
	selp.f32 	%f64, 0f3D2AAABB, 0f3C0885E4, %p12;
	fma.rn.f32 	%f65, %f63, %f59, %f64;
	selp.f32 	%f66, 0fBEFFFFFF, 0fBE2AAAA8, %p12;
	fma.rn.f32 	%f67, %f65, %f59, %f66;
	fma.rn.f32 	%f68, %f67, %f61, %f60;
	and.b32  	%r71, %r128, 2;
	setp.eq.s32 	%p13, %r71, 0;
	mov.f32 	%f69, 0f00000000;
	sub.f32 	%f70, %f69, %f68;
	selp.f32 	%f20, %f68, %f70, %p13;
	@%p5 bra 	$L__BB1_19;
	setp.neu.f32 	%p14, %f16, 0f7F800000;
	@%p14 bra 	$L__BB1_14;
	mov.f32 	%f73, 0f00000000;
	mul.rn.f32 	%f161, %f14, %f73;
	mov.b32 	%r132, 0;
	bra.uni 	$L__BB1_19;
$L__BB1_14:
	mov.b32 	%r22, %f14;
	mov.b64 	%rd67, 0;
	mov.b32 	%r129, 0;
$L__BB1_15:
	.pragma "nounroll";
	mul.wide.u32 	%rd39, %r129, 4;
	mov.u64 	%rd40, __cudart_i2opi_f;
	add.s64 	%rd41, %rd40, %rd39;
	ld.global.nc.u32 	%r73, [%rd41];
	shl.b32 	%r74, %r22, 8;
	or.b32  	%r75, %r74, -2147483648;
	mad.wide.u32 	%rd42, %r73, %r75, %rd67;
	shr.u64 	%rd67, %rd42, 32;
	add.s64 	%rd43, %rd1, %rd39;
	st.local.u32 	[%rd43], %rd42;
	add.s32 	%r129, %r129, 1;
	setp.ne.s32 	%p15, %r129, 6;
	@%p15 bra 	$L__BB1_15;
	shr.u32 	%r76, %r22, 23;
	st.local.u32 	[%rd1+24], %rd67;
	and.b32  	%r25, %r76, 31;
	and.b32  	%r77, %r76, 224;
	add.s32 	%r78, %r77, -128;
	shr.u32 	%r79, %r78, 5;
	mul.wide.u32 	%rd44, %r79, 4;
	sub.s64 	%rd16, %rd1, %rd44;
	ld.local.u32 	%r130, [%rd16+24];
	ld.local.u32 	%r131, [%rd16+20];
	setp.eq.s32 	%p16, %r25, 0;
	@%p16 bra 	$L__BB1_18;
	shf.l.wrap.b32 	%r130, %r131, %r130, %r25;
	ld.local.u32 	%r80, [%rd16+16];
	shf.l.wrap.b32 	%r131, %r80, %r131, %r25;
$L__BB1_18:
	shr.u32 	%r81, %r130, 30;
	shf.l.wrap.b32 	%r82, %r131, %r130, 2;
	shl.b32 	%r83, %r131, 2;
	shr.u32 	%r84, %r82, 31;
	add.s32 	%r85, %r84, %r81;
	neg.s32 	%r86, %r85;
	setp.lt.s32 	%p17, %r22, 0;
	selp.b32 	%r132, %r86, %r85, %p17;
	xor.b32  	%r87, %r82, %r22;
	shr.s32 	%r88, %r82, 31;
	xor.b32  	%r89, %r88, %r82;
	xor.b32  	%r90, %r88, %r83;
	cvt.u64.u32 	%rd45, %r89;
	shl.b64 	%rd46, %rd45, 32;
	cvt.u64.u32 	%rd47, %r90;
	or.b64  	%rd48, %rd46, %rd47;
	cvt.rn.f64.s64 	%fd3, %rd48;
	mul.f64 	%fd4, %fd3, 0d3BF921FB54442D19;
	cvt.rn.f32.f64 	%f71, %fd4;
	neg.f32 	%f72, %f71;
	setp.lt.s32 	%p18, %r87, 0;
	selp.f32 	%f161, %f72, %f71, %p18;
$L__BB1_19:
	setp.lt.s32 	%p19, %r3, 1;
	add.s32 	%r92, %r132, 1;
	mul.rn.f32 	%f74, %f161, %f161;
	and.b32  	%r93, %r132, 1;
	setp.eq.b32 	%p20, %r93, 1;
	selp.f32 	%f75, %f161, 0f3F800000, %p20;
	fma.rn.f32 	%f76, %f74, %f75, 0f00000000;
	fma.rn.f32 	%f77, %f74, 0f37CBAC00, 0fBAB607ED;
	selp.f32 	%f78, 0fB94D4153, %f77, %p20;
	selp.f32 	%f79, 0f3C0885E4, 0f3D2AAABB, %p20;
	fma.rn.f32 	%f80, %f78, %f74, %f79;
	selp.f32 	%f81, 0fBE2AAAA8, 0fBEFFFFFF, %p20;
	fma.rn.f32 	%f82, %f80, %f74, %f81;
	fma.rn.f32 	%f83, %f82, %f76, %f75;
	and.b32  	%r94, %r92, 2;
	setp.eq.s32 	%p21, %r94, 0;
	mov.f32 	%f84, 0f00000000;
	sub.f32 	%f85, %f84, %f83;
	selp.f32 	%f86, %f83, %f85, %p21;
	mul.f32 	%f87, %f4, %f86;
	setp.lt.f32 	%p22, %f14, 0f00000000;
	selp.f32 	%f88, %f2, %f9, %p22;
	sub.f32 	%f89, %f3, %f88;
	fma.rn.f32 	%f90, %f89, %f20, %f87;
	div.rn.f32 	%f24, %f90, %f1;
	@%p19 bra 	$L__BB1_22;
	sub.f32 	%f25, %f24, %f7;
	mov.b16 	%rs14, 0;
	mov.f32 	%f166, %f9;
$L__BB1_21:
	add.f32 	%f166, %f6, %f166;
	sub.f32 	%f91, %f166, %f3;
	abs.f32 	%f92, %f91;
	mov.b32 	%r95, %f92;
	abs.f32 	%f93, %f4;
	mov.b32 	%r96, %f93;
	min.s32 	%r97, %r96, %r95;
	mov.b32 	%f94, %r97;
	max.s32 	%r98, %r95, %r96;
	mov.b32 	%f95, %r98;
	and.b32  	%r99, %r98, -33554432;
	xor.b32  	%r100, %r99, 2122317824;
	mov.b32 	%f96, %r100;
	mul.f32 	%f97, %f94, %f96;
	mul.f32 	%f98, %f95, %f96;
	mul.f32 	%f99, %f97, %f97;
	fma.rn.f32 	%f100, %f98, %f98, %f99;
	sqrt.rn.f32 	%f101, %f100;
	or.b32  	%r101, %r99, 8388608;
	mov.b32 	%f102, %r101;
	mul.f32 	%f103, %f101, %f102;
	setp.eq.f32 	%p23, %f94, 0f00000000;
	selp.f32 	%f104, %f95, %f103, %p23;
	setp.eq.f32 	%p24, %f94, 0f7F800000;
	selp.f32 	%f105, 0f7F800000, %f104, %p24;
	div.rn.f32 	%f106, %f105, %f1;
	add.f32 	%f107, %f92, 0f34000000;
	div.rn.f32 	%f108, %f4, %f107;
	setp.gt.f32 	%p25, %f108, %f8;
	selp.f32 	%f109, 0f3F800000, 0f00000000, %p25;
	add.f32 	%f110, %f25, %f106;
	setp.gt.f32 	%p26, %f110, 0f00000000;
	selp.f32 	%f111, 0f3F800000, 0f00000000, %p26;
	mul.f32 	%f112, %f110, %f111;
	mul.f32 	%f113, %f5, %f112;
	cvt.rmi.f32.f32 	%f114, %f113;
	cvt.rzi.u32.f32 	%r102, %f114;
	add.s32 	%r103, %r5, -2;
	min.u32 	%r104, %r102, %r103;
	cvt.rn.f32.u32 	%f115, %r104;
	sub.f32 	%f116, %f113, %f115;
	add.s32 	%r105, %r104, %r134;
	mul.wide.u32 	%rd49, %r105, 2;
	add.s64 	%rd50, %rd5, %rd49;
	ld.global.u16 	%rs9, [%rd50];
	cvt.rn.f32.s16 	%f117, %rs9;
	add.s32 	%r106, %r105, 1;
	mul.wide.u32 	%rd51, %r106, 2;
	add.s64 	%rd52, %rd5, %rd51;
	ld.global.u16 	%rs10, [%rd52];
	cvt.rn.f32.s16 	%f118, %rs10;
	sub.f32 	%f119, %f118, %f117;
	fma.rn.f32 	%f120, %f119, %f116, %f117;
	fma.rn.f32 	%f167, %f120, %f109, %f167;
	add.s64 	%rd53, %rd4, %rd49;
	ld.global.u16 	%rs11, [%rd53];
	cvt.rn.f32.s16 	%f121, %rs11;
	add.s64 	%rd54, %rd4, %rd51;
	ld.global.u16 	%rs12, [%rd54];
	cvt.rn.f32.s16 	%f122, %rs12;
	sub.f32 	%f123, %f122, %f121;
	fma.rn.f32 	%f124, %f123, %f116, %f121;
	fma.rn.f32 	%f168, %f124, %f109, %f168;
	abs.f32 	%f125, %f120;
	abs.f32 	%f126, %f124;
	mov.b32 	%r107, %f126;
	mov.b32 	%r108, %f125;
	min.s32 	%r109, %r107, %r108;
	mov.b32 	%f127, %r109;
	max.s32 	%r110, %r108, %r107;
	mov.b32 	%f128, %r110;
	and.b32  	%r111, %r110, -33554432;
	xor.b32  	%r112, %r111, 2122317824;
	mov.b32 	%f129, %r112;
	mul.f32 	%f130, %f127, %f129;
	mul.f32 	%f131, %f128, %f129;
	mul.f32 	%f132, %f130, %f130;
	fma.rn.f32 	%f133, %f131, %f131, %f132;
	sqrt.rn.f32 	%f134, %f133;
	or.b32  	%r113, %r111, 8388608;
	mov.b32 	%f135, %r113;
	mul.f32 	%f136, %f134, %f135;
	setp.eq.f32 	%p27, %f127, 0f00000000;
	selp.f32 	%f137, %f128, %f136, %p27;
	setp.eq.f32 	%p28, %f127, 0f7F800000;
	add.f32 	%f138, %f137, 0f34000000;
	selp.f32 	%f139, 0f7F800000, %f138, %p28;
	div.rn.f32 	%f140, %f120, %f139;
	add.f32 	%f169, %f169, %f140;
	div.rn.f32 	%f141, %f124, %f139;
	add.f32 	%f170, %f170, %f141;
	add.s32 	%r134, %r134, %r5;
	add.s16 	%rs14, %rs14, 1;
	cvt.u32.u16 	%r114, %rs14;
	setp.gt.u32 	%p29, %r3, %r114;
	@%p29 bra 	$L__BB1_21;
$L__BB1_22:
	add.s16 	%rs13, %rs13, 1;
	cvt.u32.u16 	%r115, %rs13;
	setp.gt.u32 	%p30, %r4, %r115;
	@%p30 bra 	$L__BB1_3;
$L__BB1_23:
	ld.param.u64 	%rd63, [pwi_1pix_per_thread_param_7];
	cvta.to.global.u64 	%rd55, %rd21;
	shl.b32 	%r116, %r7, 2;
	cvt.u64.u32 	%rd56, %r116;
	and.b64  	%rd57, %rd56, 262140;
	add.s64 	%rd58, %rd55, %rd57;
	st.global.f32 	[%rd58], %f167;
	cvta.to.global.u64 	%rd59, %rd22;
	add.s64 	%rd60, %rd59, %rd57;
	st.global.f32 	[%rd60], %f168;
	abs.f32 	%f142, %f169;
	abs.f32 	%f143, %f170;
	mov.b32 	%r117, %f143;
	mov.b32 	%r118, %f142;
	min.s32 	%r119, %r117, %r118;
	mov.b32 	%f144, %r119;
	max.s32 	%r120, %r118, %r117;
	mov.b32 	%f145, %r120;
	and.b32  	%r121, %r120, -33554432;
	xor.b32  	%r122, %r121, 2122317824;
	mov.b32 	%f146, %r122;
	mul.f32 	%f147, %f144, %f146;
	mul.f32 	%f148, %f145, %f146;
	mul.f32 	%f149, %f147, %f147;
	fma.rn.f32 	%f150, %f148, %f148, %f149;
	sqrt.rn.f32 	%f151, %f150;
	or.b32  	%r123, %r121, 8388608;
	mov.b32 	%f152, %r123;
	mul.f32 	%f153, %f151, %f152;
	setp.eq.f32 	%p31, %f144, 0f00000000;
	selp.f32 	%f154, %f145, %f153, %p31;
	setp.eq.f32 	%p32, %f144, 0f7F800000;
	selp.f32 	%f155, 0f7F800000, %f154, %p32;
	cvta.to.global.u64 	%rd61, %rd63;
	add.s64 	%rd62, %rd61, %rd57;
	st.global.f32 	[%rd62], %f155;
$L__BB1_24:
	ret;

}
	// .globl	pwi_4pix_per_thread
.visible .entry pwi_4pix_per_thread(
	.param .u64 .ptr .align 1 pwi_4pix_per_thread_param_0,
	.param .u64 .ptr .align 1 pwi_4pix_per_thread_param_1,
	.param .u64 .ptr .align 1 pwi_4pix_per_thread_param_2,
	.param .u64 .ptr .align 1 pwi_4pix_per_thread_param_3,
	.param .u64 .ptr .align 1 pwi_4pix_per_thread_param_4,
	.param .u64 .ptr .align 1 pwi_4pix_per_thread_param_5,
	.param .u64 .ptr .align 1 pwi_4pix_per_thread_param_6
)
{
	.local .align 4 .b8 	__local_depot2[28];
	.reg .b64 	%SP;
	.reg .b64 	%SPL;
	.reg .pred 	%p<38>;
	.reg .b16 	%rs<27>;
	.reg .b32 	%r<179>;
	.reg .b32 	%f<288>;
	.reg .b64 	%rd<87>;
	.reg .b64 	%fd<5>;

	mov.u64 	%SPL, __local_depot2;
	ld.param.u64 	%rd19, [pwi_4pix_per_thread_param_0];
	ld.param.u64 	%rd20, [pwi_4pix_per_thread_param_1];
	cvta.to.global.u64 	%rd1, %rd20;
	cvta.to.global.u64 	%rd21, %rd19;
	add.u64 	%rd2, %SPL, 0;
	add.u64 	%rd3, %SPL, 0;
	mov.u32 	%r36, %ctaid.x;
	mov.u32 	%r37, %ntid.x;
	mov.u32 	%r38, %tid.x;
	mad.lo.s32 	%r1, %r36, %r37, %r38;
	cvt.u16.u32 	%rs5, %r1;
	mov.u32 	%r39, %ctaid.y;
	mov.u32 	%r40, %ntid.y;
	mov.u32 	%r41, %tid.y;
	mad.lo.s32 	%r2, %r39, %r40, %r41;
	ld.global.u32 	%r3, [%rd21+4];
	ld.global.u32 	%r4, [%rd21+8];
	ld.global.u32 	%r5, [%rd21+20];
	ld.global.u32 	%r6, [%rd21+16];
	ld.global.f32 	%f1, [%rd1+4];
	ld.global.f32 	%f71, [%rd1+32];
	ld.global.f32 	%f72, [%rd1+24];
	ld.global.f32 	%f2, [%rd1+28];
	ld.global.f32 	%f3, [%rd1+44];
	cvt.rn.f32.u16 	%f73, %rs5;
	fma.rn.f32 	%f4, %f72, %f73, %f71;
	setp.lt.s32 	%p1, %r4, 1;
	mov.f32 	%f272, 0f00000000;
	mov.f32 	%f273, %f272;
	mov.f32 	%f274, %f272;
	mov.f32 	%f275, %f272;
	mov.f32 	%f276, %f272;
	mov.f32 	%f277, %f272;
	mov.f32 	%f278, %f272;
	mov.f32 	%f279, %f272;
	@%p1 bra 	$L__BB2_22;
	ld.global.f32 	%f5, [%rd1];
	ld.global.f32 	%f6, [%rd1+8];
	ld.global.f32 	%f7, [%rd1+40];
	ld.global.f32 	%f8, [%rd1+20];
	ld.global.f32 	%f75, [%rd1+36];
	cvt.u16.u32 	%rs7, %r2;
	neg.f32 	%f9, %f3;
	mul.f32 	%f76, %f2, 0f40800000;
	cvt.rn.f32.u16 	%f77, %rs7;
	fma.rn.f32 	%f10, %f76, %f77, %f75;
	add.f32 	%f78, %f2, %f10;
	add.f32 	%f79, %f2, %f78;
	add.f32 	%f11, %f2, %f79;
	add.f32 	%f12, %f2, %f11;
	mov.b32 	%r178, 0;
	mov.b16 	%rs25, 0;
	mov.f32 	%f272, 0f00000000;
$L__BB2_2:
	ld.param.u64 	%rd78, [pwi_4pix_per_thread_param_2];
	cvta.to.global.u64 	%rd24, %rd78;
	cvt.u32.u16 	%r43, %rs25;
	mul.wide.u32 	%rd25, %r43, 4;
	add.s64 	%rd26, %rd24, %rd25;
	ld.global.f32 	%f21, [%rd26];
	mul.f32 	%f80, %f21, 0f3F22F983;
	cvt.rni.s32.f32 	%r176, %f80;
	cvt.rn.f32.s32 	%f81, %r176;
	fma.rn.f32 	%f82, %f81, 0fBFC90FDA, %f21;
	fma.rn.f32 	%f83, %f81, 0fB3A22168, %f82;
	fma.rn.f32 	%f262, %f81, 0fA7C234C5, %f83;
	abs.f32 	%f23, %f21;
	setp.ltu.f32 	%p2, %f23, 0f47CE4780;
	mov.u32 	%r172, %r176;
	mov.f32 	%f261, %f262;
	@%p2 bra 	$L__BB2_10;
	setp.neu.f32 	%p3, %f23, 0f7F800000;
	@%p3 bra 	$L__BB2_5;
	mov.f32 	%f86, 0f00000000;
	mul.rn.f32 	%f261, %f21, %f86;
	mov.b32 	%r172, 0;
	bra.uni 	$L__BB2_10;
$L__BB2_5:
	mov.b32 	%r9, %f21;
	mov.b64 	%rd85, 0;
	mov.b32 	%r169, 0;
	mov.u64 	%rd83, __cudart_i2opi_f;
	mov.u64 	%rd84, %rd3;
$L__BB2_6:
	.pragma "nounroll";
	ld.global.nc.u32 	%r45, [%rd83];
	shl.b32 	%r46, %r9, 8;
	or.b32  	%r47, %r46, -2147483648;
	mad.wide.u32 	%rd29, %r45, %r47, %rd85;
	shr.u64 	%rd85, %rd29, 32;
	st.local.u32 	[%rd84], %rd29;
	add.s32 	%r169, %r169, 1;
	add.s64 	%rd84, %rd84, 4;
	add.s64 	%rd83, %rd83, 4;
	setp.ne.s32 	%p4, %r169, 6;
	@%p4 bra 	$L__BB2_6;
	shr.u32 	%r48, %r9, 23;
	st.local.u32 	[%rd3+24], %rd85;
	and.b32  	%r12, %r48, 31;
	and.b32  	%r49, %r48, 224;
	add.s32 	%r50, %r49, -128;
	shr.u32 	%r51, %r50, 5;
	mul.wide.u32 	%rd30, %r51, 4;
	sub.s64 	%rd10, %rd3, %rd30;
	ld.local.u32 	%r170, [%rd10+24];
	ld.local.u32 	%r171, [%rd10+20];
	setp.eq.s32 	%p5, %r12, 0;
	@%p5 bra 	$L__BB2_9;
	shf.l.wrap.b32 	%r170, %r171, %r170, %r12;
	ld.local.u32 	%r52, [%rd10+16];
	shf.l.wrap.b32 	%r171, %r52, %r171, %r12;
$L__BB2_9:
	shr.u32 	%r53, %r170, 30;
	shf.l.wrap.b32 	%r54, %r171, %r170, 2;
	shl.b32 	%r55, %r171, 2;
	shr.u32 	%r56, %r54, 31;
	add.s32 	%r57, %r56, %r53;
	neg.s32 	%r58, %r57;
	setp.lt.s32 	%p6, %r9, 0;
	selp.b32 	%r172, %r58, %r57, %p6;
	xor.b32  	%r59, %r54, %r9;
	shr.s32 	%r60, %r54, 31;
	xor.b32  	%r61, %r60, %r54;
	xor.b32  	%r62, %r60, %r55;
	cvt.u64.u32 	%rd31, %r61;
	shl.b64 	%rd32, %rd31, 32;
	cvt.u64.u32 	%rd33, %r62;
	or.b64  	%rd34, %rd32, %rd33;
	cvt.rn.f64.s64 	%fd1, %rd34;
	mul.f64 	%fd2, %fd1, 0d3BF921FB54442D19;
	cvt.rn.f32.f64 	%f84, %fd2;
	neg.f32 	%f85, %f84;
	setp.lt.s32 	%p7, %r59, 0;
	selp.f32 	%f261, %f85, %f84, %p7;
$L__BB2_10:
	setp.ltu.f32 	%p8, %f23, 0f47CE4780;
	add.s32 	%r64, %r172, 1;
	mul.rn.f32 	%f87, %f261, %f261;
	and.b32  	%r65, %r172, 1;
	setp.eq.b32 	%p9, %r65, 1;
	selp.f32 	%f88, %f261, 0f3F800000, %p9;
	fma.rn.f32 	%f89, %f87, %f88, 0f00000000;
	fma.rn.f32 	%f90, %f87, 0f37CBAC00, 0fBAB607ED;
	selp.f32 	%f91, 0fB94D4153, %f90, %p9;
	selp.f32 	%f92, 0f3C0885E4, 0f3D2AAABB, %p9;
	fma.rn.f32 	%f93, %f91, %f87, %f92;
	selp.f32 	%f94, 0fBE2AAAA8, 0fBEFFFFFF, %p9;
	fma.rn.f32 	%f95, %f93, %f87, %f94;
	fma.rn.f32 	%f96, %f95, %f89, %f88;
	and.b32  	%r66, %r64, 2;
	setp.eq.s32 	%p10, %r66, 0;
	mov.f32 	%f97, 0f00000000;
	sub.f32 	%f98, %f97, %f96;
	selp.f32 	%f27, %f96, %f98, %p10;
	@%p8 bra 	$L__BB2_18;
	setp.neu.f32 	%p11, %f23, 0f7F800000;
	@%p11 bra 	$L__BB2_13;
	mov.f32 	%f101, 0f00000000;
	mul.rn.f32 	%f262, %f21, %f101;
	mov.b32 	%r176, 0;
	bra.uni 	$L__BB2_18;
$L__BB2_13:
	mov.b32 	%r21, %f21;
	mov.b64 	%rd86, 0;
	mov.b32 	%r173, 0;
$L__BB2_14:
	.pragma "nounroll";
	mul.wide.u32 	%rd36, %r173, 4;
	mov.u64 	%rd37, __cudart_i2opi_f;
	add.s64 	%rd38, %rd37, %rd36;
	ld.global.nc.u32 	%r68, [%rd38];
	shl.b32 	%r69, %r21, 8;
	or.b32  	%r70, %r69, -2147483648;
	mad.wide.u32 	%rd39, %r68, %r70, %rd86;
	shr.u64 	%rd86, %rd39, 32;
	add.s64 	%rd40, %rd2, %rd36;
	st.local.u32 	[%rd40], %rd39;
	add.s32 	%r173, %r173, 1;
	setp.ne.s32 	%p12, %r173, 6;
	@%p12 bra 	$L__BB2_14;
	shr.u32 	%r71, %r21, 23;
	st.local.u32 	[%rd2+24], %rd86;
	and.b32  	%r24, %r71, 31;
	and.b32  	%r72, %r71, 224;
	add.s32 	%r73, %r72, -128;
	shr.u32 	%r74, %r73, 5;
	mul.wide.u32 	%rd41, %r74, 4;
	sub.s64 	%rd13, %rd2, %rd41;
	ld.local.u32 	%r174, [%rd13+24];
	ld.local.u32 	%r175, [%rd13+20];
	setp.eq.s32 	%p13, %r24, 0;
	@%p13 bra 	$L__BB2_17;
	shf.l.wrap.b32 	%r174, %r175, %r174, %r24;
	ld.local.u32 	%r75, [%rd13+16];
	shf.l.wrap.b32 	%r175, %r75, %r175, %r24;
$L__BB2_17:
	shr.u32 	%r76, %r174, 30;
	shf.l.wrap.b32 	%r77, %r175, %r174, 2;
	shl.b32 	%r78, %r175, 2;
	shr.u32 	%r79, %r77, 31;
	add.s32 	%r80, %r79, %r76;
	neg.s32 	%r81, %r80;
	setp.lt.s32 	%p14, %r21, 0;
	selp.b32 	%r176, %r81, %r80, %p14;
	xor.b32  	%r82, %r77, %r21;
	shr.s32 	%r83, %r77, 31;
	xor.b32  	%r84, %r83, %r77;
	xor.b32  	%r85, %r83, %r78;
	cvt.u64.u32 	%rd42, %r84;
	shl.b64 	%rd43, %rd42, 32;
	cvt.u64.u32 	%rd44, %r85;
	or.b64  	%rd45, %rd43, %rd44;
	cvt.rn.f64.s64 	%fd3, %rd45;
	mul.f64 	%fd4, %fd3, 0d3BF921FB54442D19;
	cvt.rn.f32.f64 	%f99, %fd4;
	neg.f32 	%f100, %f99;
	setp.lt.s32 	%p15, %r82, 0;
	selp.f32 	%f262, %f100, %f99, %p15;
$L__BB2_18:
	setp.lt.s32 	%p16, %r3, 1;
	mul.rn.f32 	%f102, %f262, %f262;
	and.b32  	%r87, %r176, 1;
	setp.eq.b32 	%p17, %r87, 1;
	selp.f32 	%f103, 0f3F800000, %f262, %p17;
	fma.rn.f32 	%f104, %f102, %f103, 0f00000000;
	fma.rn.f32 	%f105, %f102, 0f37CBAC00, 0fBAB607ED;
	selp.f32 	%f106, %f105, 0fB94D4153, %p17;
	selp.f32 	%f107, 0f3D2AAABB, 0f3C0885E4, %p17;
	fma.rn.f32 	%f108, %f106, %f102, %f107;
	selp.f32 	%f109, 0fBEFFFFFF, 0fBE2AAAA8, %p17;
	fma.rn.f32 	%f110, %f108, %f102, %f109;
	fma.rn.f32 	%f111, %f110, %f104, %f103;
	and.b32  	%r88, %r176, 2;
	setp.eq.s32 	%p18, %r88, 0;
	mov.f32 	%f112, 0f00000000;
	sub.f32 	%f113, %f112, %f111;
	selp.f32 	%f114, %f111, %f113, %p18;
	setp.lt.f32 	%p19, %f21, 0f00000000;
	selp.f32 	%f115, %f3, %f9, %p19;
	sub.f32 	%f116, %f4, %f115;
	mul.f32 	%f117, %f116, %f114;
	div.rn.f32 	%f31, %f117, %f1;
	@%p16 bra 	$L__BB2_21;
	mul.f32 	%f118, %f2, %f27;
	div.rn.f32 	%f119, %f118, %f1;
	mul.f32 	%f120, %f10, %f27;
	div.rn.f32 	%f121, %f120, %f1;
	sub.f32 	%f122, %f31, %f7;
	add.f32 	%f123, %f121, %f122;
	add.f32 	%f32, %f119, %f123;
	add.f32 	%f33, %f119, %f32;
	add.f32 	%f34, %f119, %f33;
	add.f32 	%f35, %f119, %f34;
	mov.b16 	%rs26, 0;
	mov.f32 	%f271, %f9;
$L__BB2_20:
	ld.param.u64 	%rd80, [pwi_4pix_per_thread_param_4];
	ld.param.u64 	%rd79, [pwi_4pix_per_thread_param_3];
	add.f32 	%f271, %f6, %f271;
	sub.f32 	%f124, %f271, %f4;
	abs.f32 	%f125, %f124;
	add.f32 	%f126, %f125, 0f34000000;
	mov.b32 	%r89, %f125;
	add.f32 	%f127, %f2, %f10;
	abs.f32 	%f128, %f127;
	mov.b32 	%r90, %f128;
	min.s32 	%r91, %r90, %r89;
	mov.b32 	%f129, %r91;
	max.s32 	%r92, %r89, %r90;
	mov.b32 	%f130, %r92;
	and.b32  	%r93, %r92, -33554432;
	xor.b32  	%r94, %r93, 2122317824;
	mov.b32 	%f131, %r94;
	mul.f32 	%f132, %f129, %f131;
	mul.f32 	%f133, %f130, %f131;
	mul.f32 	%f134, %f132, %f132;
	fma.rn.f32 	%f135, %f133, %f133, %f134;
	sqrt.rn.f32 	%f136, %f135;
	or.b32  	%r95, %r93, 8388608;
	mov.b32 	%f137, %r95;
	mul.f32 	%f138, %f136, %f137;
	setp.eq.f32 	%p20, %f129, 0f00000000;
	selp.f32 	%f139, %f130, %f138, %p20;
	setp.eq.f32 	%p21, %f129, 0f7F800000;
	selp.f32 	%f140, 0f7F800000, %f139, %p21;
	div.rn.f32 	%f141, %f140, %f1;
	div.rn.f32 	%f142, %f127, %f126;
	setp.gt.f32 	%p22, %f142, %f8;
	selp.f32 	%f143, 0f3F800000, 0f00000000, %p22;
	add.f32 	%f144, %f32, %f141;
	setp.gt.f32 	%p23, %f144, 0f00000000;
	selp.f32 	%f145, 0f3F800000, 0f00000000, %p23;
	mul.f32 	%f146, %f144, %f145;
	mul.f32 	%f147, %f5, %f146;
	cvt.rmi.f32.f32 	%f148, %f147;
	cvt.rzi.u32.f32 	%r96, %f148;
	add.s32 	%r97, %r5, -2;
	min.u32 	%r98, %r96, %r97;
	cvt.rn.f32.u32 	%f149, %r98;
	sub.f32 	%f150, %f147, %f149;
	add.s32 	%r99, %r98, %r178;
	cvta.to.global.u64 	%rd46, %rd79;
	mul.wide.u32 	%rd47, %r99, 2;
	add.s64 	%rd48, %rd46, %rd47;
	ld.global.u16 	%rs9, [%rd48];
	cvt.rn.f32.s16 	%f151, %rs9;
	add.s32 	%r100, %r99, 1;
	mul.wide.u32 	%rd49, %r100, 2;
	add.s64 	%rd50, %rd46, %rd49;
	ld.global.u16 	%rs10, [%rd50];
	cvt.rn.f32.s16 	%f152, %rs10;
	sub.f32 	%f153, %f152, %f151;
	fma.rn.f32 	%f154, %f153, %f150, %f151;
	fma.rn.f32 	%f275, %f154, %f143, %f275;
	cvta.to.global.u64 	%rd51, %rd80;
	add.s64 	%rd52, %rd51, %rd47;
	ld.global.u16 	%rs11, [%rd52];
	cvt.rn.f32.s16 	%f155, %rs11;
	add.s64 	%rd53, %rd51, %rd49;
	ld.global.u16 	%rs12, [%rd53];
	cvt.rn.f32.s16 	%f156, %rs12;
	sub.f32 	%f157, %f156, %f155;
	fma.rn.f32 	%f158, %f157, %f150, %f155;
	fma.rn.f32 	%f279, %f158, %f143, %f279;
	add.f32 	%f159, %f2, %f127;
	abs.f32 	%f160, %f159;
	mov.b32 	%r101, %f160;
	min.s32 	%r102, %r101, %r89;
	mov.b32 	%f161, %r102;
	max.s32 	%r103, %r89, %r101;
	mov.b32 	%f162, %r103;
	and.b32  	%r104, %r103, -33554432;
	xor.b32  	%r105, %r104, 2122317824;
	mov.b32 	%f163, %r105;
	mul.f32 	%f164, %f161, %f163;
	mul.f32 	%f165, %f162, %f163;
	mul.f32 	%f166, %f164, %f164;
	fma.rn.f32 	%f167, %f165, %f165, %f166;
	sqrt.rn.f32 	%f168, %f167;
	or.b32  	%r106, %r104, 8388608;
	mov.b32 	%f169, %r106;
	mul.f32 	%f170, %f168, %f169;
	setp.eq.f32 	%p24, %f161, 0f00000000;
	selp.f32 	%f171, %f162, %f170, %p24;
	setp.eq.f32 	%p25, %f161, 0f7F800000;
	selp.f32 	%f172, 0f7F800000, %f171, %p25;
	div.rn.f32 	%f173, %f172, %f1;
	div.rn.f32 	%f174, %f159, %f126;
	setp.gt.f32 	%p26, %f174, %f8;
	selp.f32 	%f175, 0f3F800000, 0f00000000, %p26;
	add.f32 	%f176, %f33, %f173;
	setp.gt.f32 	%p27, %f176, 0f00000000;
	selp.f32 	%f177, 0f3F800000, 0f00000000, %p27;
	mul.f32 	%f178, %f176, %f177;
	mul.f32 	%f179, %f5, %f178;
	cvt.rmi.f32.f32 	%f180, %f179;
	cvt.rzi.u32.f32 	%r107, %f180;
	min.u32 	%r108, %r107, %r97;
	cvt.rn.f32.u32 	%f181, %r108;
	sub.f32 	%f182, %f179, %f181;
	add.s32 	%r109, %r108, %r178;
	mul.wide.u32 	%rd54, %r109, 2;
	add.s64 	%rd55, %rd46, %rd54;
	ld.global.u16 	%rs13, [%rd55];
	cvt.rn.f32.s16 	%f183, %rs13;
	add.s32 	%r110, %r109, 1;
	mul.wide.u32 	%rd56, %r110, 2;
	add.s64 	%rd57, %rd46, %rd56;
	ld.global.u16 	%rs14, [%rd57];
	cvt.rn.f32.s16 	%f184, %rs14;
	sub.f32 	%f185, %f184, %f183;
	fma.rn.f32 	%f186, %f185, %f182, %f183;
	fma.rn.f32 	%f274, %f186, %f175, %f274;
	add.s64 	%rd58, %rd51, %rd54;
	ld.global.u16 	%rs15, [%rd58];
	cvt.rn.f32.s16 	%f187, %rs15;
	add.s64 	%rd59, %rd51, %rd56;
	ld.global.u16 	%rs16, [%rd59];
	cvt.rn.f32.s16 	%f188, %rs16;
	sub.f32 	%f189, %f188, %f187;
	fma.rn.f32 	%f190, %f189, %f182, %f187;
	fma.rn.f32 	%f278, %f190, %f175, %f278;
	abs.f32 	%f191, %f11;
	mov.b32 	%r111, %f191;
	min.s32 	%r112, %r111, %r89;
	mov.b32 	%f192, %r112;
	max.s32 	%r113, %r89, %r111;
	mov.b32 	%f193, %r113;
	and.b32  	%r114, %r113, -33554432;
	xor.b32  	%r115, %r114, 2122317824;
	mov.b32 	%f194, %r115;
	mul.f32 	%f195, %f192, %f194;
	mul.f32 	%f196, %f193, %f194;
	mul.f32 	%f197, %f195, %f195;
	fma.rn.f32 	%f198, %f196, %f196, %f197;
	sqrt.rn.f32 	%f199, %f198;
	or.b32  	%r116, %r114, 8388608;
	mov.b32 	%f200, %r116;
	mul.f32 	%f201, %f199, %f200;
	setp.eq.f32 	%p28, %f192, 0f00000000;
	selp.f32 	%f202, %f193, %f201, %p28;
	setp.eq.f32 	%p29, %f192, 0f7F800000;
	selp.f32 	%f203, 0f7F800000, %f202, %p29;
	div.rn.f32 	%f204, %f203, %f1;
	div.rn.f32 	%f205, %f11, %f126;
	setp.gt.f32 	%p30, %f205, %f8;
	selp.f32 	%f206, 0f3F800000, 0f00000000, %p30;
	add.f32 	%f207, %f34, %f204;
	setp.gt.f32 	%p31, %f207, 0f00000000;
	selp.f32 	%f208, 0f3F800000, 0f00000000, %p31;
	mul.f32 	%f209, %f207, %f208;
	mul.f32 	%f210, %f5, %f209;
	cvt.rmi.f32.f32 	%f211, %f210;
	cvt.rzi.u32.f32 	%r117, %f211;
	min.u32 	%r118, %r117, %r97;
	cvt.rn.f32.u32 	%f212, %r118;
	sub.f32 	%f213, %f210, %f212;
	add.s32 	%r119, %r118, %r178;
	mul.wide.u32 	%rd60, %r119, 2;
	add.s64 	%rd61, %rd46, %rd60;
	ld.global.u16 	%rs17, [%rd61];
	cvt.rn.f32.s16 	%f214, %rs17;
	add.s32 	%r120, %r119, 1;
	mul.wide.u32 	%rd62, %r120, 2;
	add.s64 	%rd63, %rd46, %rd62;
	ld.global.u16 	%rs18, [%rd63];
	cvt.rn.f32.s16 	%f215, %rs18;
	sub.f32 	%f216, %f215, %f214;
	fma.rn.f32 	%f217, %f216, %f213, %f214;
	fma.rn.f32 	%f273, %f217, %f206, %f273;
	add.s64 	%rd64, %rd51, %rd60;
	ld.global.u16 	%rs19, [%rd64];
	cvt.rn.f32.s16 	%f218, %rs19;
	add.s64 	%rd65, %rd51, %rd62;
	ld.global.u16 	%rs20, [%rd65];
	cvt.rn.f32.s16 	%f219, %rs20;
	sub.f32 	%f220, %f219, %f218;
	fma.rn.f32 	%f221, %f220, %f213, %f218;
	fma.rn.f32 	%f277, %f221, %f206, %f277;
	abs.f32 	%f222, %f12;
	mov.b32 	%r121, %f222;
	min.s32 	%r122, %r121, %r89;
	mov.b32 	%f223, %r122;
	max.s32 	%r123, %r89, %r121;
	mov.b32 	%f224, %r123;
	and.b32  	%r124, %r123, -33554432;
	xor.b32  	%r125, %r124, 2122317824;
	mov.b32 	%f225, %r125;
	mul.f32 	%f226, %f223, %f225;
	mul.f32 	%f227, %f224, %f225;
	mul.f32 	%f228, %f226, %f226;
	fma.rn.f32 	%f229, %f227, %f227, %f228;
	sqrt.rn.f32 	%f230, %f229;
	or.b32  	%r126, %r124, 8388608;
	mov.b32 	%f231, %r126;
	mul.f32 	%f232, %f230, %f231;
	setp.eq.f32 	%p32, %f223, 0f00000000;
	selp.f32 	%f233, %f224, %f232, %p32;
	setp.eq.f32 	%p33, %f223, 0f7F800000;
	selp.f32 	%f234, 0f7F800000, %f233, %p33;
	div.rn.f32 	%f235, %f234, %f1;
	div.rn.f32 	%f236, %f12, %f126;
	setp.gt.f32 	%p34, %f236, %f8;
	selp.f32 	%f237, 0f3F800000, 0f00000000, %p34;
	add.f32 	%f238, %f35, %f235;
	setp.gt.f32 	%p35, %f238, 0f00000000;
	selp.f32 	%f239, 0f3F800000, 0f00000000, %p35;
	mul.f32 	%f240, %f238, %f239;
	mul.f32 	%f241, %f5, %f240;
	cvt.rmi.f32.f32 	%f242, %f241;
	cvt.rzi.u32.f32 	%r127, %f242;
	min.u32 	%r128, %r127, %r97;
	cvt.rn.f32.u32 	%f243, %r128;
	sub.f32 	%f244, %f241, %f243;
	add.s32 	%r129, %r128, %r178;
	mul.wide.u32 	%rd66, %r129, 2;
	add.s64 	%rd67, %rd46, %rd66;
	ld.global.u16 	%rs21, [%rd67];
	cvt.rn.f32.s16 	%f245, %rs21;
	add.s32 	%r130, %r129, 1;
	mul.wide.u32 	%rd68, %r130, 2;
	add.s64 	%rd69, %rd46, %rd68;
	ld.global.u16 	%rs22, [%rd69];
	cvt.rn.f32.s16 	%f246, %rs22;
	sub.f32 	%f247, %f246, %f245;
	fma.rn.f32 	%f248, %f247, %f244, %f245;
	fma.rn.f32 	%f272, %f248, %f237, %f272;
	add.s64 	%rd70, %rd51, %rd66;
	ld.global.u16 	%rs23, [%rd70];
	cvt.rn.f32.s16 	%f249, %rs23;
	add.s64 	%rd71, %rd51, %rd68;
	ld.global.u16 	%rs24, [%rd71];
	cvt.rn.f32.s16 	%f250, %rs24;
	sub.f32 	%f251, %f250, %f249;
	fma.rn.f32 	%f252, %f251, %f244, %f249;
	fma.rn.f32 	%f276, %f252, %f237, %f276;
	add.s32 	%r178, %r178, %r5;
	add.s16 	%rs26, %rs26, 1;
	cvt.u32.u16 	%r131, %rs26;
	setp.gt.u32 	%p36, %r3, %r131;
	@%p36 bra 	$L__BB2_20;
$L__BB2_21:
	add.s16 	%rs25, %rs25, 1;
	cvt.u32.u16 	%r132, %rs25;
	setp.gt.u32 	%p37, %r4, %r132;
	@%p37 bra 	$L__BB2_2;
$L__BB2_22:
	ld.param.u64 	%rd82, [pwi_4pix_per_thread_param_6];
	ld.param.u64 	%rd81, [pwi_4pix_per_thread_param_5];
	cvta.to.global.u64 	%rd72, %rd81;
	cvta.to.global.u64 	%rd73, %rd82;
	shl.b32 	%r133, %r2, 2;
	mad.lo.s32 	%r134, %r6, %r1, %r133;
	shl.b32 	%r135, %r134, 2;
	cvt.u64.u32 	%rd74, %r135;
	and.b64  	%rd75, %rd74, 262140;
	add.s64 	%rd76, %rd72, %rd75;
	mov.b32 	%r136, %f275;
	shr.u32 	%r137, %r136, 24;
	st.global.u8 	[%rd76+3], %r137;
	shr.u32 	%r138, %r136, 16;
	st.global.u8 	[%rd76+2], %r138;
	shr.u32 	%r139, %r136, 8;
	st.global.u8 	[%rd76+1], %r139;
	st.global.u8 	[%rd76], %r136;
	mov.b32 	%r140, %f274;
	shr.u32 	%r141, %r140, 24;
	st.global.u8 	[%rd76+7], %r141;
	shr.u32 	%r142, %r140, 16;
	st.global.u8 	[%rd76+6], %r142;
	shr.u32 	%r143, %r140, 8;
	st.global.u8 	[%rd76+5], %r143;
	st.global.u8 	[%rd76+4], %r140;
	mov.b32 	%r144, %f273;
	shr.u32 	%r145, %r144, 24;
	st.global.u8 	[%rd76+11], %r145;
	shr.u32 	%r146, %r144, 16;
	st.global.u8 	[%rd76+10], %r146;
	shr.u32 	%r147, %r144, 8;
	st.global.u8 	[%rd76+9], %r147;
	st.global.u8 	[%rd76+8], %r144;
	mov.b32 	%r148, %f272;
	shr.u32 	%r149, %r148, 24;
	st.global.u8 	[%rd76+15], %r149;
	shr.u32 	%r150, %r148, 16;
	st.global.u8 	[%rd76+14], %r150;
	shr.u32 	%r151, %r148, 8;
	st.global.u8 	[%rd76+13], %r151;
	st.global.u8 	[%rd76+12], %r148;
	add.s64 	%rd77, %rd73, %rd75;
	mov.b32 	%r152, %f279;
	shr.u32 	%r153, %r152, 16;
	st.global.u8 	[%rd77+2], %r153;
	shr.u32 	%r154, %r152, 24;
	st.global.u8 	[%rd77+3], %r154;
	st.global.u8 	[%rd77], %r152;
	shr.u32 	%r155, %r152, 8;
	st.global.u8 	[%rd77+1], %r155;
	mov.b32 	%r156, %f278;
	shr.u32 	%r157, %r156, 16;
	st.global.u8 	[%rd77+6], %r157;
	shr.u32 	%r158, %r156, 24;
	st.global.u8 	[%rd77+7], %r158;
	st.global.u8 	[%rd77+4], %r156;
	shr.u32 	%r159, %r156, 8;
	st.global.u8 	[%rd77+5], %r159;
	mov.b32 	%r160, %f277;
	shr.u32 	%r161, %r160, 16;
	st.global.u8 	[%rd77+10], %r161;
	shr.u32 	%r162, %r160, 24;
	st.global.u8 	[%rd77+11], %r162;
	st.global.u8 	[%rd77+8], %r160;
	shr.u32 	%r163, %r160, 8;
	st.global.u8 	[%rd77+9], %r163;
	mov.b32 	%r164, %f276;
	shr.u32 	%r165, %r164, 16;
	st.global.u8 	[%rd77+14], %r165;
	shr.u32 	%r166, %r164, 24;
	st.global.u8 	[%rd77+15], %r166;
	st.global.u8 	[%rd77+12], %r164;
	shr.u32 	%r167, %r164, 8;
	st.global.u8 	[%rd77+13], %r167;
	ret;

}


// ===== COMPILED SASS (sm_100) =====

	.target	sm_100

	.elftype	@"ET_EXEC"


//--------------------- .note.nv.tkinfo           --------------------------
	.section	.note.nv.tkinfo,"",@"SHT_NOTE"
	.sectionflags	@"SHF_NOTE_NV_TKINFO"
	.tkinfo
        /*0018*/ 	.word	0x00000002
        /*0030*/ 	.string	""
        /*0030*/ 	.string	"ptxas"
        /*0030*/ 	.string	"Cuda compilation tools, release 13.0, V13.0.88"
        /*0030*/ 	.string	"Build cuda_13.0.r13.0/compiler.36424714_0"
        /*0030*/ 	.string	"-arch sm_100 -m 64 "



//--------------------- .note.nv.cuinfo           --------------------------
	.section	.note.nv.cuinfo,"",@"SHT_NOTE"
	.sectionflags	@"SHF_NOTE_NV_CUINFO"
        /*0018*/ 	.short	0x0002
        /*001a*/ 	.short	0x0064
        /*001c*/ 	.short	0x0082
	.zero		2


//--------------------- .nv.info                  --------------------------
	.section	.nv.info,"",@"SHT_CUDA_INFO"
	.align	4


	//----- nvinfo : EIATTR_REGCOUNT
	.align		4
        /*0000*/ 	.byte	0x04, 0x2f
        /*0002*/ 	.short	(.L_2 - .L_1)
	.align		4
.L_1:
        /*0004*/ 	.word	index@(filt_kernel)
        /*0008*/ 	.word	0x00000020


	//----- nvinfo : EIATTR_FRAME_SIZE
	.align		4
.L_2:
        /*000c*/ 	.byte	0x04, 0x11
        /*000e*/ 	.short	(.L_4 - .L_3)
	.align		4
.L_3:
        /*0010*/ 	.word	index@(filt_kernel)
        /*0014*/ 	.word	0x00000180


	//----- nvinfo : EIATTR_REGCOUNT
	.align		4
.L_4:
        /*0018*/ 	.byte	0x04, 0x2f
        /*001a*/ 	.short	(.L_6 - .L_5)
	.align		4
.L_5:
        /*001c*/ 	.word	index@(pwi_1pix_per_thread)
        /*0020*/ 	.word	0x00000028


	//----- nvinfo : EIATTR_FRAME_SIZE
	.align		4
.L_6:
        /*0024*/ 	.byte	0x04, 0x11
        /*0026*/ 	.short	(.L_8 - .L_7)
	.align		4
.L_7:
        /*0028*/ 	.word	index@($__internal_3_$__cuda_sm3x_div_rn_noftz_f32_slowpath)
        /*002c*/ 	.word	0x00000020


	//----- nvinfo : EIATTR_FRAME_SIZE
	.align		4
.L_8:
        /*0030*/ 	.byte	0x04, 0x11
        /*0032*/ 	.short	(.L_10 - .L_9)
	.align		4
.L_9:
        /*0034*/ 	.word	index@($__internal_2_$__cuda_sm20_sqrt_rn_f32_slowpath)
        /*0038*/ 	.word	0x00000020


	//----- nvinfo : EIATTR_FRAME_SIZE
	.align		4
.L_10:
        /*003c*/ 	.byte	0x04, 0x11
        /*003e*/ 	.short	(.L_12 - .L_11)
	.align		4
.L_11:
        /*0040*/ 	.word	index@(pwi_1pix_per_thread)
        /*0044*/ 	.word	0x00000020


	//----- nvinfo : EIATTR_REGCOUNT
	.align		4
.L_12:
        /*0048*/ 	.byte	0x04, 0x2f
        /*004a*/ 	.short	(.L_14 - .L_13)
	.align		4
.L_13:
        /*004c*/ 	.word	index@(pwi_4pix_per_thread)
        /*0050*/ 	.word	0x00000030


	//----- nvinfo : EIATTR_FRAME_SIZE
	.align		4
.L_14:
        /*0054*/ 	.byte	0x04, 0x11
        /*0056*/ 	.short	(.L_16 - .L_15)
	.align		4
.L_15:
        /*0058*/ 	.word	index@($__internal_1_$__cuda_sm3x_div_rn_noftz_f32_slowpath)
        /*005c*/ 	.word	0x00000020


	//----- nvinfo : EIATTR_FRAME_SIZE
	.align		4
.L_16:
        /*0060*/ 	.byte	0x04, 0x11
        /*0062*/ 	.short	(.L_18 - .L_17)
	.align		4
.L_17:
        /*0064*/ 	.word	index@($__internal_0_$__cuda_sm20_sqrt_rn_f32_slowpath)
        /*0068*/ 	.word	0x00000020


	//----- nvinfo : EIATTR_FRAME_SIZE
	.align		4
.L_18:
        /*006c*/ 	.byte	0x04, 0x11
        /*006e*/ 	.short	(.L_20 - .L_19)
	.align		4
.L_19:
        /*0070*/ 	.word	index@(pwi_4pix_per_thread)
        /*0074*/ 	.word	0x00000020


	//----- nvinfo : EIATTR_MIN_STACK_SIZE
	.align		4
.L_20:
        /*0078*/ 	.byte	0x04, 0x12
        /*007a*/ 	.short	(.L_22 - .L_21)
	.align		4
.L_21:
        /*007c*/ 	.word	index@(pwi_4pix_per_thread)
        /*0080*/ 	.word	0x00000020


	//----- nvinfo : EIATTR_MIN_STACK_SIZE
	.align		4
.L_22:
        /*0084*/ 	.byte	0x04, 0x12
        /*0086*/ 	.short	(.L_24 - .L_23)
	.align		4
.L_23:
        /*0088*/ 	.word	index@(pwi_1pix_per_thread)
        /*008c*/ 	.word	0x00000020


	//----- nvinfo : EIATTR_MIN_STACK_SIZE
	.align		4
.L_24:
        /*0090*/ 	.byte	0x04, 0x12
        /*0092*/ 	.short	(.L_26 - .L_25)
	.align		4
.L_25:
        /*0094*/ 	.word	index@(filt_kernel)
        /*0098*/ 	.word	0x00000180
.L_26:


//--------------------- .nv.compat                --------------------------
	.section	.nv.compat,"",@"SHT_CUDA_COMPAT_INFO"
	.align	4
        /*0000*/ 	.byte	0x02, 0x09, 0x00, 0x00, 0x02, 0x02, 0x01, 0x00, 0x02, 0x05, 0x05, 0x00, 0x03, 0x07, 0x01, 0x01
        /*0010*/ 	.byte	0x02, 0x03, 0x00, 0x00, 0x02, 0x06, 0x01, 0x00, 0x04, 0x0b, 0x08, 0x00, 0x01, 0x00, 0x00, 0x00
        /*0020*/ 	.byte	0x00, 0x00, 0x00, 0x00


//--------------------- .nv.info.pwi_4pix_per_thread --------------------------
	.section	.nv.info.pwi_4pix_per_thread,"",@"SHT_CUDA_INFO"
	.sectionflags	@""
	.align	4


	//----- nvinfo : EIATTR_CUDA_API_VERSION
	.align		4
        /*0000*/ 	.byte	0x04, 0x37
        /*0002*/ 	.short	(.L_28 - .L_27)
.L_27:
        /*0004*/ 	.word	0x00000082


	//----- nvinfo : EIATTR_KPARAM_INFO
	.align		4
.L_28:
        /*0008*/ 	.byte	0x04, 0x17
        /*000a*/ 	.short	(.L_30 - .L_29)
.L_29:
        /*000c*/ 	.word	0x00000000
        /*0010*/ 	.short	0x0006
        /*0012*/ 	.short	0x0030
        /*0014*/ 	.byte	0x00, 0xf5, 0x21, 0x00


	//----- nvinfo : EIATTR_KPARAM_INFO
	.align		4
.L_30:
        /*0018*/ 	.byte	0x04, 0x17
        /*001a*/ 	.short	(.L_32 - .L_31)
.L_31:
        /*001c*/ 	.word	0x00000000
        /*0020*/ 	.short	0x0005
        /*0022*/ 	.short	0x0028
        /*0024*/ 	.byte	0x00, 0xf5, 0x21, 0x00


	//----- nvinfo : EIATTR_KPARAM_INFO
	.align		4
.L_32:
        /*0028*/ 	.byte	0x04, 0x17
        /*002a*/ 	.short	(.L_34 - .L_33)
.L_33:
        /*002c*/ 	.word	0x00000000
        /*0030*/ 	.short	0x0004
        /*0032*/ 	.short	0x0020
        /*0034*/ 	.byte	0x00, 0xf5, 0x21, 0x00


	//----- nvinfo : EIATTR_KPARAM_INFO
	.align		4
.L_34:
        /*0038*/ 	.byte	0x04, 0x17
        /*003a*/ 	.short	(.L_36 - .L_35)
.L_35:
        /*003c*/ 	.word	0x00000000
        /*0040*/ 	.short	0x0003
        /*0042*/ 	.short	0x0018
        /*0044*/ 	.byte	0x00, 0xf5, 0x21, 0x00


	//----- nvinfo : EIATTR_KPARAM_INFO
	.align		4
.L_36:
        /*0048*/ 	.byte	0x04, 0x17
        /*004a*/ 	.short	(.L_38 - .L_37)
.L_37:
        /*004c*/ 	.word	0x00000000
        /*0050*/ 	.short	0x0002
        /*0052*/ 	.short	0x0010
        /*0054*/ 	.byte	0x00, 0xf5, 0x21, 0x00


	//----- nvinfo : EIATTR_KPARAM_INFO
	.align		4
.L_38:
        /*0058*/ 	.byte	0x04, 0x17
        /*005a*/ 	.short	(.L_40 - .L_39)
.L_39:
        /*005c*/ 	.word	0x00000000
        /*0060*/ 	.short	0x0001
        /*0062*/ 	.short	0x0008
        /*0064*/ 	.byte	0x00, 0xf5, 0x21, 0x00


	//----- nvinfo : EIATTR_KPARAM_INFO
	.align		4
.L_40:
        /*0068*/ 	.byte	0x04, 0x17
        /*006a*/ 	.short	(.L_42 - .L_41)
.L_41:
        /*006c*/ 	.word	0x00000000
        /*0070*/ 	.short	0x0000
        /*0072*/ 	.short	0x0000
        /*0074*/ 	.byte	0x00, 0xf5, 0x21, 0x00


	//----- nvinfo : EIATTR_SPARSE_MMA_MASK
	.align		4
.L_42:
        /*0078*/ 	.byte	0x03, 0x50
        /*007a*/ 	.short	0x0000


	//----- nvinfo : EIATTR_MAXREG_COUNT
	.align		4
        /*007c*/ 	.byte	0x03, 0x1b
        /*007e*/ 	.short	0x00ff


	//----- nvinfo : EIATTR_MERCURY_ISA_VERSION
	.align		4
        /*0080*/ 	.byte	0x03, 0x5f
        /*0082*/ 	.short	0x0101


	//----- nvinfo : EIATTR_VRC_CTA_INIT_COUNT
	.align		4
        /*0084*/ 	.byte	0x02, 0x4a
	.zero		1
	.zero		1


	//----- nvinfo : EIATTR_EXIT_INSTR_OFFSETS
	.align		4
        /*0088*/ 	.byte	0x04, 0x1c
        /*008a*/ 	.short	(.L_44 - .L_43)


	//   ....[0]....
.L_43:
        /*008c*/ 	.word	0x00002b90


	//----- nvinfo : EIATTR_CRS_STACK_SIZE
	.align		4
.L_44:
        /*0090*/ 	.byte	0x04, 0x1e
        /*0092*/ 	.short	(.L_46 - .L_45)
.L_45:
        /*0094*/ 	.word	0x00000000


	//----- nvinfo : EIATTR_CBANK_PARAM_SIZE
	.align		4
.L_46:
        /*0098*/ 	.byte	0x03, 0x19
        /*009a*/ 	.short	0x0038


	//----- nvinfo : EIATTR_PARAM_CBANK
	.align		4
        /*009c*/ 	.byte	0x04, 0x0a
        /*009e*/ 	.short	(.L_48 - .L_47)
	.align		4
.L_47:
        /*00a0*/ 	.word	index@(.nv.constant0.pwi_4pix_per_thread)
        /*00a4*/ 	.short	0x0380
        /*00a6*/ 	.short	0x0038


	//----- nvinfo : EIATTR_SW_WAR
	.align		4
.L_48:
        /*00a8*/ 	.byte	0x04, 0x36
        /*00aa*/ 	.short	(.L_50 - .L_49)
.L_49:
        /*00ac*/ 	.word	0x00000008
.L_50:


//--------------------- .nv.info.pwi_1pix_per_thread --------------------------
	.section	.nv.info.pwi_1pix_per_thread,"",@"SHT_CUDA_INFO"
	.sectionflags	@""
	.align	4


	//----- nvinfo : EIATTR_CUDA_API_VERSION
	.align		4
        /*0000*/ 	.byte	0x04, 0x37
        /*0002*/ 	.short	(.L_52 - .L_51)
.L_51:
        /*0004*/ 	.word	0x00000082


	//----- nvinfo : EIATTR_KPARAM_INFO
	.align		4
.L_52:
        /*0008*/ 	.byte	0x04, 0x17
        /*000a*/ 	.short	(.L_54 - .L_53)
.L_53:
        /*000c*/ 	.word	0x00000000
        /*0010*/ 	.short	0x0007
        /*0012*/ 	.short	0x0038
        /*0014*/ 	.byte	0x00, 0xf5, 0x21, 0x00


	//----- nvinfo : EIATTR_KPARAM_INFO
	.align		4
.L_54:
        /*0018*/ 	.byte	0x04, 0x17
        /*001a*/ 	.short	(.L_56 - .L_55)
.L_55:
        /*001c*/ 	.word	0x00000000
        /*0020*/ 	.short	0x0006
        /*0022*/ 	.short	0x0030
        /*0024*/ 	.byte	0x00, 0xf5, 0x21, 0x00


	//----- nvinfo : EIATTR_KPARAM_INFO
	.align		4
.L_56:
        /*0028*/ 	.byte	0x04, 0x17
        /*002a*/ 	.short	(.L_58 - .L_57)
.L_57:
        /*002c*/ 	.word	0x00000000
        /*0030*/ 	.short	0x0005
        /*0032*/ 	.short	0x0028
        /*0034*/ 	.byte	0x00, 0xf5, 0x21, 0x00


	//----- nvinfo : EIATTR_KPARAM_INFO
	.align		4
.L_58:
        /*0038*/ 	.byte	0x04, 0x17
        /*003a*/ 	.short	(.L_60 - .L_59)
.L_59:
        /*003c*/ 	.word	0x00000000
        /*0040*/ 	.short	0x0004
        /*0042*/ 	.short	0x0020
        /*0044*/ 	.byte	0x00, 0xf5, 0x21, 0x00


	//----- nvinfo : EIATTR_KPARAM_INFO
	.align		4
.L_60:
        /*0048*/ 	.byte	0x04, 0x17
        /*004a*/ 	.short	(.L_62 - .L_61)
.L_61:
        /*004c*/ 	.word	0x00000000
        /*0050*/ 	.short	0x0003
        /*0052*/ 	.short	0x0018
        /*0054*/ 	.byte	0x00, 0xf5, 0x21, 0x00


	//----- nvinfo : EIATTR_KPARAM_INFO
	.align		4
.L_62:
        /*0058*/ 	.byte	0x04, 0x17
        /*005a*/ 	.short	(.L_64 - .L_63)
.L_63:
        /*005c*/ 	.word	0x00000000
        /*0060*/ 	.short	0x0002
        /*0062*/ 	.short	0x0010
        /*0064*/ 	.byte	0x00, 0xf5, 0x21, 0x00


	//----- nvinfo : EIATTR_KPARAM_INFO
	.align		4
.L_64:
        /*0068*/ 	.byte	0x04, 0x17
        /*006a*/ 	.short	(.L_66 - .L_65)
.L_65:
        /*006c*/ 	.word	0x00000000
        /*0070*/ 	.short	0x0001
        /*0072*/ 	.short	0x0008
        /*0074*/ 	.byte	0x00, 0xf5, 0x21, 0x00


	//----- nvinfo : EIATTR_KPARAM_INFO
	.align		4
.L_66:
        /*0078*/ 	.byte	0x04, 0x17
        /*007a*/ 	.short	(.L_68 - .L_67)
.L_67:
        /*007c*/ 	.word	0x00000000
        /*0080*/ 	.short	0x0000
        /*0082*/ 	.short	0x0000
        /*0084*/ 	.byte	0x00, 0xf5, 0x21, 0x00


	//----- nvinfo : EIATTR_SPARSE_MMA_MASK
	.align		4
.L_68:
        /*0088*/ 	.byte	0x03, 0x50
        /*008a*/ 	.short	0x0000


	//----- nvinfo : EIATTR_MAXREG_COUNT
	.align		4
        /*008c*/ 	.byte	0x03, 0x1b
        /*008e*/ 	.short	0x00ff


	//----- nvinfo : EIATTR_MERCURY_ISA_VERSION
	.align		4
        /*0090*/ 	.byte	0x03, 0x5f
        /*0092*/ 	.short	0x0101


	//----- nvinfo : EIATTR_VRC_CTA_INIT_COUNT
	.align		4
        /*0094*/ 	.byte	0x02, 0x4a
	.zero		1
	.zero		1


	//----- nvinfo : EIATTR_EXIT_INSTR_OFFSETS
	.align		4
        /*0098*/ 	.byte	0x04, 0x1c
        /*009a*/ 	.short	(.L_70 - .L_69)


	//   ....[0]....
.L_69:
        /*009c*/ 	.word	0x00000120


	//   ....[1]....
        /*00a0*/ 	.word	0x00001ac0


	//----- nvinfo : EIATTR_CRS_STACK_SIZE
	.align		4
.L_70:
        /*00a4*/ 	.byte	0x04, 0x1e
        /*00a6*/ 	.short	(.L_72 - .L_71)
.L_71:
        /*00a8*/ 	.word	0x00000000


	//----- nvinfo : EIATTR_CBANK_PARAM_SIZE
	.align		4
.L_72:
        /*00ac*/ 	.byte	0x03, 0x19
        /*00ae*/ 	.short	0x0040


	//----- nvinfo : EIATTR_PARAM_CBANK
	.align		4
        /*00b0*/ 	.byte	0x04, 0x0a
        /*00b2*/ 	.short	(.L_74 - .L_73)
	.align		4
.L_73:
        /*00b4*/ 	.word	index@(.nv.constant0.pwi_1pix_per_thread)
        /*00b8*/ 	.short	0x0380
        /*00ba*/ 	.short	0x0040


	//----- nvinfo : EIATTR_SW_WAR
	.align		4
.L_74:
        /*00bc*/ 	.byte	0x04, 0x36
        /*00be*/ 	.short	(.L_76 - .L_75)
.L_75:
        /*00c0*/ 	.word	0x00000008
.L_76:


//--------------------- .nv.info.filt_kernel      --------------------------
	.section	.nv.info.filt_kernel,"",@"SHT_CUDA_INFO"
	.sectionflags	@""
	.align	4


	//----- nvinfo : EIATTR_CUDA_API_VERSION
	.align		4
        /*0000*/ 	.byte	0x04, 0x37
        /*0002*/ 	.short	(.L_78 - .L_77)
.L_77:
        /*0004*/ 	.word	0x00000082


	//----- nvinfo : EIATTR_KPARAM_INFO
	.align		4
.L_78:
        /*0008*/ 	.byte	0x04, 0x17
        /*000a*/ 	.short	(.L_80 - .L_79)
.L_79:
        /*000c*/ 	.word	0x00000000
        /*0010*/ 	.short	0x0003
        /*0012*/ 	.short	0x0018
        /*0014*/ 	.byte	0x00, 0xf5, 0x21, 0x00


	//----- nvinfo : EIATTR_KPARAM_INFO
	.align		4
.L_80:
        /*0018*/ 	.byte	0x04, 0x17
        /*001a*/ 	.short	(.L_82 - .L_81)
.L_81:
        /*001c*/ 	.word	0x00000000
        /*0020*/ 	.short	0x0002
        /*0022*/ 	.short	0x0010
        /*0024*/ 	.byte	0x00, 0xf5, 0x21, 0x00


	//----- nvinfo : EIATTR_KPARAM_INFO
	.align		4
.L_82:
        /*0028*/ 	.byte	0x04, 0x17
        /*002a*/ 	.short	(.L_84 - .L_83)
.L_83:
        /*002c*/ 	.word	0x00000000
        /*0030*/ 	.short	0x0001
        /*0032*/ 	.short	0x0008
        /*0034*/ 	.byte	0x00, 0xf5, 0x21, 0x00


	//----- nvinfo : EIATTR_KPARAM_INFO
	.align		4
.L_84:
        /*0038*/ 	.byte	0x04, 0x17
        /*003a*/ 	.short	(.L_86 - .L_85)
.L_85:
        /*003c*/ 	.word	0x00000000
        /*0040*/ 	.short	0x0000
        /*0042*/ 	.short	0x0000
        /*0044*/ 	.byte	0x00, 0xf5, 0x21, 0x00


	//----- nvinfo : EIATTR_SPARSE_MMA_MASK
	.align		4
.L_86:
        /*0048*/ 	.byte	0x03, 0x50
        /*004a*/ 	.short	0x0000


	//----- nvinfo : EIATTR_MAXREG_COUNT
	.align		4
        /*004c*/ 	.byte	0x03, 0x1b
        /*004e*/ 	.short	0x00ff


	//----- nvinfo : EIATTR_MERCURY_ISA_VERSION
	.align		4
        /*0050*/ 	.byte	0x03, 0x5f
        /*0052*/ 	.short	0x0101


	//----- nvinfo : EIATTR_VRC_CTA_INIT_COUNT
	.align		4
        /*0054*/ 	.byte	0x02, 0x4a
	.zero		1
	.zero		1


	//----- nvinfo : EIATTR_EXIT_INSTR_OFFSETS
	.align		4
        /*0058*/ 	.byte	0x04, 0x1c
        /*005a*/ 	.short	(.L_88 - .L_87)


	//   ....[0]....
.L_87:
        /*005c*/ 	.word	0x000000f0


	//   ....[1]....
        /*0060*/ 	.word	0x00004a10


	//----- nvinfo : EIATTR_CBANK_PARAM_SIZE
	.align		4
.L_88:
        /*0064*/ 	.byte	0x03, 0x19
        /*0066*/ 	.short	0x0020


	//----- nvinfo : EIATTR_PARAM_CBANK
	.align		4
        /*0068*/ 	.byte	0x04, 0x0a
        /*006a*/ 	.short	(.L_90 - .L_89)
	.align		4
.L_89:
        /*006c*/ 	.word	index@(.nv.constant0.filt_kernel)
        /*0070*/ 	.short	0x0380
        /*0072*/ 	.short	0x0020


	//----- nvinfo : EIATTR_SW_WAR
	.align		4
.L_90:
        /*0074*/ 	.byte	0x04, 0x36
        /*0076*/ 	.short	(.L_92 - .L_91)
.L_91:
        /*0078*/ 	.word	0x00000008
.L_92:


//--------------------- .nv.callgraph             --------------------------
	.section	.nv.callgraph,"",@"SHT_CUDA_CALLGRAPH"
	.align	4
	.sectionentsize	8
	.align		4
        /*0000*/ 	.word	0x00000000
	.align		4
        /*0004*/ 	.word	0xffffffff
	.align		4
        /*0008*/ 	.word	0x00000000
	.align		4
        /*000c*/ 	.word	0xfffffffe
	.align		4
        /*0010*/ 	.word	0x00000000
	.align		4
        /*0014*/ 	.word	0xfffffffd
	.align		4
        /*0018*/ 	.word	0x00000000
	.align		4
        /*001c*/ 	.word	0xfffffffc


//--------------------- .nv.constant4             --------------------------
	.section	.nv.constant4,"a",@progbits
	.align	8
	.align		8
.nv.constant4:
        /*0000*/ 	.dword	__cudart_i2opi_f


//--------------------- .text.pwi_4pix_per_thread --------------------------
	.section	.text.pwi_4pix_per_thread,"ax",@progbits
	.align	128
        .global         pwi_4pix_per_thread
        .type           pwi_4pix_per_thread,@function
        .size           pwi_4pix_per_thread,(.L_x_153 - pwi_4pix_per_thread)
        .other          pwi_4pix_per_thread,@"STO_CUDA_ENTRY STV_DEFAULT"
pwi_4pix_per_thread:
.text.pwi_4pix_per_thread:
[----:B------:R-:W0:Y:S08]  /*0000*/  LDC R1, c[0x0][0x37c] ;  /* 0x0000df00ff017b82 */ /* 0x000e300000000800 */
[----:B------:R-:W1:Y:S01]  /*0010*/  LDC.64 R2, c[0x0][0x380] ;  /* 0x0000e000ff027b82 */ /* 0x000e620000000a00 */
[----:B------:R-:W1:Y:S01]  /*0020*/  LDCU.64 UR12, c[0x0][0x358] ;  /* 0x00006b00ff0c77ac */ /* 0x000e620008000a00 */
[----:B0-----:R-:W-:-:S06]  /*0030*/  IADD3 R1, PT, PT, R1, -0x20, RZ ;  /* 0xffffffe001017810 */ /* 0x001fcc0007ffe0ff */
[----:B------:R-:W0:Y:S01]  /*0040*/  LDC.64 R4, c[0x0][0x388] ;  /* 0x0000e200ff047b82 */ /* 0x000e220000000a00 */
[----:B-1----:R-:W2:Y:S04]  /*0050*/  LDG.E R33, desc[UR12][R2.64+0x8] ;  /* 0x0000080c02217981 */ /* 0x002ea8000c1e1900 */
[----:B------:R1:W5:Y:S04]  /*0060*/  LDG.E R32, desc[UR12][R2.64+0x10] ;  /* 0x0000100c02207981 */ /* 0x000368000c1e1900 */
[----:B0-----:R-:W3:Y:S04]  /*0070*/  LDG.E R29, desc[UR12][R4.64+0x20] ;  /* 0x0000200c041d7981 */ /* 0x001ee8000c1e1900 */
[----:B------:R-:W3:Y:S01]  /*0080*/  LDG.E R0, desc[UR12][R4.64+0x18] ;  /* 0x0000180c04007981 */ /* 0x000ee2000c1e1900 */
[----:B------:R-:W0:Y:S01]  /*0090*/  S2R R6, SR_TID.X ;  /* 0x0000000000067919 */ /* 0x000e220000002100 */
[----:B------:R-:W0:Y:S08]  /*00a0*/  S2UR UR4, SR_CTAID.X ;  /* 0x00000000000479c3 */ /* 0x000e300000002500 */
[----:B------:R-:W0:Y:S01]  /*00b0*/  LDC R31, c[0x0][0x360] ;  /* 0x0000d800ff1f7b82 */ /* 0x000e220000000800 */
[----:B------:R-:W4:Y:S07]  /*00c0*/  S2R R7, SR_TID.Y ;  /* 0x0000000000077919 */ /* 0x000f2e0000002200 */
[----:B------:R-:W4:Y:S08]  /*00d0*/  S2UR UR5, SR_CTAID.Y ;  /* 0x00000000000579c3 */ /* 0x000f300000002600 */
[----:B------:R-:W4:Y:S01]  /*00e0*/  LDC R30, c[0x0][0x364] ;  /* 0x0000d900ff1e7b82 */ /* 0x000f220000000800 */
[----:B0-----:R-:W-:-:S04]  /*00f0*/  IMAD R31, R31, UR4, R6 ;  /* 0x000000041f1f7c24 */ /* 0x001fc8000f8e0206 */
[----:B------:R-:W3:Y:S01]  /*0100*/  I2F.U16 R6, R31 ;  /* 0x0000001f00067306 */ /* 0x000ee20000101000 */
[----:B------:R-:W-:Y:S01]  /*0110*/  R2UR UR7, R1 ;  /* 0x00000000010772ca */ /* 0x000fe200000e0000 */
[----:B------:R-:W-:Y:S02]  /*0120*/  HFMA2 R21, -RZ, RZ, 0, 0 ;  /* 0x00000000ff157431 */ /* 0x000fe400000001ff */
[----:B------:R-:W-:Y:S01]  /*0130*/  IMAD.MOV.U32 R28, RZ, RZ, RZ ;  /* 0x000000ffff1c7224 */ /* 0x000fe200078e00ff */
[----:B------:R-:W-:Y:S02]  /*0140*/  CS2R R26, SRZ ;  /* 0x00000000001a7805 */ /* 0x000fe4000001ff00 */
[----:B------:R-:W-:Y:S02]  /*0150*/  CS2R R24, SRZ ;  /* 0x0000000000187805 */ /* 0x000fe4000001ff00 */
[----:B------:R-:W-:Y:S01]  /*0160*/  CS2R R22, SRZ ;  /* 0x0000000000167805 */ /* 0x000fe2000001ff00 */
[----:B----4-:R-:W-:Y:S01]  /*0170*/  IMAD R30, R30, UR5, R7 ;  /* 0x000000051e1e7c24 */ /* 0x010fe2000f8e0207 */
[----:B--2---:R-:W-:Y:S01]  /*0180*/  ISETP.GE.AND P0, PT, R33, 0x1, PT ;  /* 0x000000012100780c */ /* 0x004fe20003f06270 */
[----:B---3--:R-:W-:-:S12]  /*0190*/  FFMA R29, R0, R6, R29 ;  /* 0x00000006001d7223 */ /* 0x008fd8000000001d */
[----:B-1----:R-:W-:Y:S05]  /*01a0*/  @!P0 BRA `(.L_x_0) ;  /* 0x0000002400708947 */ /* 0x002fea0003800000 */
[----:B------:R-:W2:Y:S04]  /*01b0*/  LDG.E R0, desc[UR12][R4.64+0x1c] ;  /* 0x00001c0c04007981 */ /* 0x000ea8000c1e1900 */
[----:B------:R-:W3:Y:S04]  /*01c0*/  LDG.E R14, desc[UR12][R4.64+0x24] ;  /* 0x0000240c040e7981 */ /* 0x000ee8000c1e1900 */
[----:B------:R-:W4:Y:S04]  /*01d0*/  LDG.E R6, desc[UR12][R2.64+0x14] ;  /* 0x0000140c02067981 */ /* 0x000f28000c1e1900 */
[----:B------:R-:W4:Y:S04]  /*01e0*/  LDG.E R8, desc[UR12][R4.64+0x4] ;  /* 0x0000040c04087981 */ /* 0x000f28000c1e1900 */
[----:B------:R-:W5:Y:S04]  /*01f0*/  LDG.E R19, desc[UR12][R4.64+0x2c] ;  /* 0x00002c0c04137981 */ /* 0x000f68000c1e1900 */
[----:B------:R-:W5:Y:S04]  /*0200*/  LDG.E R18, desc[UR12][R4.64] ;  /* 0x0000000c04127981 */ /* 0x000f68000c1e1900 */
[----:B------:R-:W5:Y:S04]  /*0210*/  LDG.E R17, desc[UR12][R4.64+0x8] ;  /* 0x0000080c04117981 */ /* 0x000f68000c1e1900 */
[----:B------:R-:W5:Y:S04]  /*0220*/  LDG.E R16, desc[UR12][R4.64+0x28] ;  /* 0x0000280c04107981 */ /* 0x000f68000c1e1900 */
[----:B------:R-:W5:Y:S04]  /*0230*/  LDG.E R15, desc[UR12][R4.64+0x14] ;  /* 0x0000140c040f7981 */ /* 0x000f68000c1e1900 */
[----:B------:R0:W5:Y:S01]  /*0240*/  LDG.E R20, desc[UR12][R2.64+0x4] ;  /* 0x0000040c02147981 */ /* 0x000162000c1e1900 */
[----:B------:R-:W-:-:S02]  /*0250*/  PRMT R13, RZ, 0x7610, R13 ;  /* 0x00007610ff0d7816 */ /* 0x000fc4000000000d */
[----:B------:R-:W-:Y:S01]  /*0260*/  MOV R28, RZ ;  /* 0x000000ff001c7202 */ /* 0x000fe20000000f00 */
[----:B------:R-:W-:Y:S01]  /*0270*/  UMOV UR4, URZ ;  /* 0x000000ff00047c82 */ /* 0x000fe20008000000 */
[----:B--2---:R-:W-:Y:S02]  /*0280*/  R2UR UR10, R0 ;  /* 0x00000000000a72ca */ /* 0x004fe400000e0000 */
[----:B------:R-:W3:Y:S11]  /*0290*/  I2F.U16 R0, R30 ;  /* 0x0000001e00007306 */ /* 0x000ef60000101000 */
[----:B------:R-:W-:-:S04]  /*02a0*/  IMAD.U32 R7, RZ, RZ, UR10 ;  /* 0x0000000aff077e24 */ /* 0x000fc8000f8e00ff */
[----:B------:R-:W-:-:S04]  /*02b0*/  FMUL R7, R7, 4 ;  /* 0x4080000007077820 */ /* 0x000fc80000400000 */
[----:B---3--:R-:W-:Y:S01]  /*02c0*/  FFMA R14, R7, R0, R14 ;  /* 0x00000000070e7223 */ /* 0x008fe2000000000e */
[----:B----4-:R-:W-:-:S03]  /*02d0*/  R2UR UR8, R6 ;  /* 0x00000000060872ca */ /* 0x010fc600000e0000 */
[----:B------:R-:W-:Y:S01]  /*02e0*/  FADD R0, R14, UR10 ;  /* 0x0000000a0e007e21 */ /* 0x000fe20008000000 */
[----:B------:R-:W-:-:S03]  /*02f0*/  R2UR UR9, R8 ;  /* 0x00000000080972ca */ /* 0x000fc600000e0000 */
[----:B------:R-:W-:-:S04]  /*0300*/  FADD R0, R0, UR10 ;  /* 0x0000000a00007e21 */ /* 0x000fc80008000000 */
[----:B0-----:R-:W-:-:S04]  /*0310*/  FADD R2, R0, UR10 ;  /* 0x0000000a00027e21 */ /* 0x001fc80008000000 */
[----:B------:R-:W-:-:S07]  /*0320*/  FADD R0, R2, UR10 ;  /* 0x0000000a02007e21 */ /* 0x000fce0008000000 */
.L_x_40:
[----:B------:R-:W0:Y:S01]  /*0330*/  LDC.64 R4, c[0x0][0x390] ;  /* 0x0000e400ff047b82 */ /* 0x000e220000000a00 */
[----:B------:R-:W-:-:S05]  /*0340*/  LOP3.LUT R3, R13, 0xffff, RZ, 0xc0, !PT ;  /* 0x0000ffff0d037812 */ /* 0x000fca00078ec0ff */
[----:B0-----:R-:W-:-:S05]  /*0350*/  IMAD.WIDE.U32 R4, R3, 0x4, R4 ;  /* 0x0000000403047825 */ /* 0x001fca00078e0004 */
[----:B------:R-:W2:Y:S02]  /*0360*/  LDG.E R3, desc[UR12][R4.64] ;  /* 0x0000000c04037981 */ /* 0x000ea4000c1e1900 */
[C---:B--2---:R-:W-:Y:S01]  /*0370*/  FMUL R6, R3.reuse, 0.63661974668502807617 ;  /* 0x3f22f98303067820 */ /* 0x044fe20000400000 */
[----:B------:R-:W-:-:S03]  /*0380*/  FSETP.GE.AND P0, PT, |R3|, 105615, PT ;  /* 0x47ce47800300780b */ /* 0x000fc60003f06200 */
[----:B------:R-:W0:Y:S02]  /*0390*/  F2I.NTZ R10, R6 ;  /* 0x00000006000a7305 */ /* 0x000e240000203100 */
[----:B0-----:R-:W-:Y:S01]  /*03a0*/  I2FP.F32.S32 R12, R10 ;  /* 0x0000000a000c7245 */ /* 0x001fe20000201400 */
[----:B------:R-:W-:-:S04]  /*03b0*/  IMAD.MOV.U32 R11, RZ, RZ, R10 ;  /* 0x000000ffff0b7224 */ /* 0x000fc800078e000a */
[----:B------:R-:W-:-:S04]  /*03c0*/  FFMA R7, R12, -1.5707962512969970703, R3 ;  /* 0xbfc90fda0c077823 */ /* 0x000fc80000000003 */
[----:B------:R-:W-:-:S04]  /*03d0*/  FFMA R7, R12, -7.5497894158615963534e-08, R7 ;  /* 0xb3a221680c077823 */ /* 0x000fc80000000007 */
[----:B------:R-:W-:-:S05]  /*03e0*/  FFMA R12, R12, -5.3903029534742383927e-15, R7 ;  /* 0xa7c234c50c0c7823 */ /* 0x000fca0000000007 */
[----:B------:R-:W-:Y:S01]  /*03f0*/  MOV R8, R12 ;  /* 0x0000000c00087202 */ /* 0x000fe20000000f00 */
[----:B------:R-:W-:Y:S06]  /*0400*/  @!P0 BRA `(.L_x_1) ;  /* 0x0000000000dc8947 */ /* 0x000fec0003800000 */
[----:B------:R-:W-:-:S13]  /*0410*/  FSETP.NEU.AND P0, PT, |R3|, +INF , PT ;  /* 0x7f8000000300780b */ /* 0x000fda0003f0d200 */
[----:B------:R-:W-:Y:S01]  /*0420*/  @!P0 FMUL R8, RZ, R3 ;  /* 0x00000003ff088220 */ /* 0x000fe20000400000 */
[----:B------:R-:W-:Y:S01]  /*0430*/  @!P0 IMAD.MOV.U32 R10, RZ, RZ, RZ ;  /* 0x000000ffff0a8224 */ /* 0x000fe200078e00ff */
[----:B------:R-:W-:Y:S06]  /*0440*/  @!P0 BRA `(.L_x_1) ;  /* 0x0000000000cc8947 */ /* 0x000fec0003800000 */
[----:B------:R-:W-:Y:S01]  /*0450*/  SHF.L.U32 R4, R3, 0x8, RZ ;  /* 0x0000000803047819 */ /* 0x000fe200000006ff */
[----:B------:R-:W-:Y:S02]  /*0460*/  HFMA2 R35, -RZ, RZ, 0, 0 ;  /* 0x00000000ff237431 */ /* 0x000fe400000001ff */
[----:B------:R-:W-:Y:S01]  /*0470*/  IMAD.MOV.U32 R9, RZ, RZ, RZ ;  /* 0x000000ffff097224 */ /* 0x000fe200078e00ff */
[----:B------:R-:W0:Y:S01]  /*0480*/  LDCU.64 UR14, c[0x4][URZ] ;  /* 0x01000000ff0e77ac */ /* 0x000e220008000a00 */
[----:B------:R-:W-:Y:S01]  /*0490*/  LOP3.LUT R37, R4, 0x80000000, RZ, 0xfc, !PT ;  /* 0x8000000004257812 */ /* 0x000fe200078efcff */
[----:B------:R-:W-:Y:S01]  /*04a0*/  UMOV UR5, URZ ;  /* 0x000000ff00057c82 */ /* 0x000fe20008000000 */
[----:B------:R-:W-:-:S05]  /*04b0*/  UMOV UR6, UR7 ;  /* 0x0000000700067c82 */ /* 0x000fca0008000000 */
.L_x_2:
[----:B0-----:R-:W-:Y:S01]  /*04c0*/  IMAD.U32 R4, RZ, RZ, UR14 ;  /* 0x0000000eff047e24 */ /* 0x001fe2000f8e00ff */
[----:B------:R-:W-:-:S05]  /*04d0*/  MOV R5, UR15 ;  /* 0x0000000f00057c02 */ /* 0x000fca0008000f00 */
[----:B------:R-:W2:Y:S01]  /*04e0*/  LDG.E.CONSTANT R4, desc[UR12][R4.64] ;  /* 0x0000000c04047981 */ /* 0x000ea2000c1e9900 */
[----:B------:R-:W-:Y:S02]  /*04f0*/  UIADD3 UR14, UP0, UPT, UR14, 0x4, URZ ;  /* 0x000000040e0e7890 */ /* 0x000fe4000ff1e0ff */
[----:B------:R-:W-:Y:S02]  /*0500*/  UIADD3 UR5, UPT, UPT, UR5, 0x1, URZ ;  /* 0x0000000105057890 */ /* 0x000fe4000fffe0ff */
[----:B------:R-:W-:Y:S02]  /*0510*/  UIADD3.X UR15, UPT, UPT, URZ, UR15, URZ, UP0, !UPT ;  /* 0x0000000fff0f7290 */ /* 0x000fe400087fe4ff */
[----:B------:R-:W-:Y:S01]  /*0520*/  UISETP.NE.AND UP0, UPT, UR5, 0x6, UPT ;  /* 0x000000060500788c */ /* 0x000fe2000bf05270 */
[----:B-12---:R-:W-:-:S03]  /*0530*/  IMAD.WIDE.U32 R6, R4, R37, RZ ;  /* 0x0000002504067225 */ /* 0x006fc600078e00ff */
[----:B------:R-:W-:-:S05]  /*0540*/  IADD3 R6, P0, PT, R6, R9, RZ ;  /* 0x0000000906067210 */ /* 0x000fca0007f1e0ff */
[----:B------:R-:W-:Y:S01]  /*0550*/  IMAD.X R9, R7, 0x1, R35, P0 ;  /* 0x0000000107097824 */ /* 0x000fe200000e0623 */
[----:B------:R1:W-:Y:S01]  /*0560*/  STL [UR6], R6 ;  /* 0x00000006ff007987 */ /* 0x0003e20008100806 */
[----:B------:R-:W-:Y:S01]  /*0570*/  UIADD3 UR6, UPT, UPT, UR6, 0x4, URZ ;  /* 0x0000000406067890 */ /* 0x000fe2000fffe0ff */
[----:B------:R-:W-:Y:S11]  /*0580*/  BRA.U UP0, `(.L_x_2) ;  /* 0xfffffffd00cc7547 */ /* 0x000ff6000b83ffff */
[----:B-1----:R-:W-:Y:S01]  /*0590*/  SHF.R.U32.HI R6, RZ, 0x17, R3 ;  /* 0x00000017ff067819 */ /* 0x002fe20000011603 */
[----:B------:R0:W-:Y:S03]  /*05a0*/  STL [R1+0x18], R9 ;  /* 0x0000180901007387 */ /* 0x0001e60000100800 */
[C---:B------:R-:W-:Y:S02]  /*05b0*/  LOP3.LUT R4, R6.reuse, 0xe0, RZ, 0xc0, !PT ;  /* 0x000000e006047812 */ /* 0x040fe400078ec0ff */
[----:B------:R-:W-:Y:S02]  /*05c0*/  LOP3.LUT P0, RZ, R6, 0x1f, RZ, 0xc0, !PT ;  /* 0x0000001f06ff7812 */ /* 0x000fe4000780c0ff */
[----:B------:R-:W-:-:S04]  /*05d0*/  IADD3 R4, PT, PT, R4, -0x80, RZ ;  /* 0xffffff8004047810 */ /* 0x000fc80007ffe0ff */
[----:B------:R-:W-:-:S05]  /*05e0*/  SHF.R.U32.HI R4, RZ, 0x5, R4 ;  /* 0x00000005ff047819 */ /* 0x000fca0000011604 */
[----:B------:R-:W-:-:S05]  /*05f0*/  IMAD R7, R4, -0x4, R1 ;  /* 0xfffffffc04077824 */ /* 0x000fca00078e0201 */
[----:B------:R-:W2:Y:S04]  /*0600*/  LDL R8, [R7+0x18] ;  /* 0x0000180007087983 */ /* 0x000ea80000100800 */
[----:B------:R-:W2:Y:S04]  /*0610*/  LDL R5, [R7+0x14] ;  /* 0x0000140007057983 */ /* 0x000ea80000100800 */
[----:B------:R-:W3:Y:S01]  /*0620*/  @P0 LDL R4, [R7+0x10] ;  /* 0x0000100007040983 */ /* 0x000ee20000100800 */
[----:B------:R-:W-:Y:S01]  /*0630*/  LOP3.LUT R6, R6, 0x1f, RZ, 0xc0, !PT ;  /* 0x0000001f06067812 */ /* 0x000fe200078ec0ff */
[----:B------:R-:W-:Y:S01]  /*0640*/  UMOV UR14, 0x54442d19 ;  /* 0x54442d19000e7882 */ /* 0x000fe20000000000 */
[----:B------:R-:W-:-:S02]  /*0650*/  UMOV UR15, 0x3bf921fb ;  /* 0x3bf921fb000f7882 */ /* 0x000fc40000000000 */
[-C--:B--2---:R-:W-:Y:S02]  /*0660*/  @P0 SHF.L.W.U32.HI R8, R5, R6.reuse, R8 ;  /* 0x0000000605080219 */ /* 0x084fe40000010e08 */
[----:B---3--:R-:W-:Y:S02]  /*0670*/  @P0 SHF.L.W.U32.HI R5, R4, R6, R5 ;  /* 0x0000000604050219 */ /* 0x008fe40000010e05 */
[----:B------:R-:W-:Y:S02]  /*0680*/  ISETP.GE.AND P0, PT, R3, RZ, PT ;  /* 0x000000ff0300720c */ /* 0x000fe40003f06270 */
[C-C-:B------:R-:W-:Y:S01]  /*0690*/  SHF.L.W.U32.HI R10, R5.reuse, 0x2, R8.reuse ;  /* 0x00000002050a7819 */ /* 0x140fe20000010e08 */
[----:B------:R-:W-:Y:S01]  /*06a0*/  IMAD.SHL.U32 R5, R5, 0x4, RZ ;  /* 0x0000000405057824 */ /* 0x000fe200078e00ff */
[----:B0-----:R-:W-:Y:S02]  /*06b0*/  SHF.R.U32.HI R9, RZ, 0x1e, R8 ;  /* 0x0000001eff097819 */ /* 0x001fe40000011608 */
[----:B------:R-:W-:-:S02]  /*06c0*/  SHF.R.S32.HI R6, RZ, 0x1f, R10 ;  /* 0x0000001fff067819 */ /* 0x000fc4000001140a */
[----:B------:R-:W-:Y:S02]  /*06d0*/  LOP3.LUT R8, R10, R3, RZ, 0x3c, !PT ;  /* 0x000000030a087212 */ /* 0x000fe400078e3cff */
[C---:B------:R-:W-:Y:S02]  /*06e0*/  LOP3.LUT R4, R6.reuse, R5, RZ, 0x3c, !PT ;  /* 0x0000000506047212 */ /* 0x040fe400078e3cff */
[----:B------:R-:W-:Y:S02]  /*06f0*/  LOP3.LUT R5, R6, R10, RZ, 0x3c, !PT ;  /* 0x0000000a06057212 */ /* 0x000fe400078e3cff */
[----:B------:R-:W-:Y:S02]  /*0700*/  LEA.HI R10, R10, R9, RZ, 0x1 ;  /* 0x000000090a0a7211 */ /* 0x000fe400078f08ff */
[----:B------:R-:W-:Y:S02]  /*0710*/  ISETP.GE.AND P1, PT, R8, RZ, PT ;  /* 0x000000ff0800720c */ /* 0x000fe40003f26270 */
[----:B------:R-:W0:Y:S01]  /*0720*/  I2F.F64.S64 R4, R4 ;  /* 0x0000000400047312 */ /* 0x000e220000301c00 */
[----:B------:R-:W-:-:S05]  /*0730*/  IADD3 R8, PT, PT, -R10, RZ, RZ ;  /* 0x000000ff0a087210 */ /* 0x000fca0007ffe1ff */
[----:B------:R-:W-:Y:S01]  /*0740*/  @!P0 IMAD.MOV.U32 R10, RZ, RZ, R8 ;  /* 0x000000ffff0a8224 */ /* 0x000fe200078e0008 */
[----:B0-----:R-:W-:-:S10]  /*0750*/  DMUL R6, R4, UR14 ;  /* 0x0000000e04067c28 */ /* 0x001fd40008000000 */
[----:B------:R-:W0:Y:S02]  /*0760*/  F2F.F32.F64 R6, R6 ;  /* 0x0000000600067310 */ /* 0x000e240000301000 */
[----:B0-----:R-:W-:-:S07]  /*0770*/  FSEL R8, -R6, R6, !P1 ;  /* 0x0000000606087208 */ /* 0x001fce0004800100 */
.L_x_1:
[----:B------:R-:W-:Y:S01]  /*0780*/  MOV R34, 0x37cbac00 ;  /* 0x37cbac0000227802 */ /* 0x000fe20000000f00 */
[----:B------:R-:W-:Y:S01]  /*0790*/  FMUL R4, R8, R8 ;  /* 0x0000000808047220 */ /* 0x000fe20000400000 */
[----:B------:R-:W-:Y:S01]  /*07a0*/  LOP3.LUT R6, R10, 0x1, RZ, 0xc0, !PT ;  /* 0x000000010a067812 */ /* 0x000fe200078ec0ff */
[----:B------:R-:W-:Y:S02]  /*07b0*/  IMAD.MOV.U32 R35, RZ, RZ, 0x3c0885e4 ;  /* 0x3c0885e4ff237424 */ /* 0x000fe400078e00ff */
[----:B------:R-:W-:Y:S01]  /*07c0*/  FFMA R5, R4, R34, -0.0013887860113754868507 ;  /* 0xbab607ed04057423 */ /* 0x000fe20000000022 */
[----:B------:R-:W-:Y:S01]  /*07d0*/  ISETP.NE.U32.AND P0, PT, R6, 0x1, PT ;  /* 0x000000010600780c */ /* 0x000fe20003f05070 */
[----:B------:R-:W-:Y:S01]  /*07e0*/  IMAD.MOV.U32 R36, RZ, RZ, 0x3e2aaaa8 ;  /* 0x3e2aaaa8ff247424 */ /* 0x000fe200078e00ff */
[----:B------:R-:W-:Y:S02]  /*07f0*/  IADD3 R6, PT, PT, R10, 0x1, RZ ;  /* 0x000000010a067810 */ /* 0x000fe40007ffe0ff */
[----:B------:R-:W-:-:S02]  /*0800*/  FSEL R5, R5, -0.00019574658654164522886, P0 ;  /* 0xb94d415305057808 */ /* 0x000fc40000000000 */
[----:B------:R-:W-:Y:S02]  /*0810*/  FSEL R7, R35, 0.041666727513074874878, !P0 ;  /* 0x3d2aaabb23077808 */ /* 0x000fe40004000000 */
[----:B------:R-:W-:Y:S02]  /*0820*/  FSEL R9, R8, 1, !P0 ;  /* 0x3f80000008097808 */ /* 0x000fe40004000000 */
[----:B------:R-:W-:Y:S01]  /*0830*/  FSEL R8, -R36, -0.4999999701976776123, !P0 ;  /* 0xbeffffff24087808 */ /* 0x000fe20004000100 */
[----:B------:R-:W-:Y:S01]  /*0840*/  FFMA R5, R4, R5, R7 ;  /* 0x0000000504057223 */ /* 0x000fe20000000007 */
[----:B------:R-:W-:Y:S02]  /*0850*/  FSETP.GE.AND P0, PT, |R3|, 105615, PT ;  /* 0x47ce47800300780b */ /* 0x000fe40003f06200 */
[----:B------:R-:W-:Y:S01]  /*0860*/  LOP3.LUT P1, RZ, R6, 0x2, RZ, 0xc0, !PT ;  /* 0x0000000206ff7812 */ /* 0x000fe2000782c0ff */
[C---:B------:R-:W-:Y:S01]  /*0870*/  FFMA R6, R4.reuse, R9, RZ ;  /* 0x0000000904067223 */ /* 0x040fe200000000ff */
[----:B------:R-:W-:-:S04]  /*0880*/  FFMA R5, R4, R5, R8 ;  /* 0x0000000504057223 */ /* 0x000fc80000000008 */
[----:B------:R-:W-:-:S07]  /*0890*/  FFMA R9, R6, R5, R9 ;  /* 0x0000000506097223 */ /* 0x000fce0000000009 */
[----:B------:R-:W-:Y:S01]  /*08a0*/  @P1 FADD R9, RZ, -R9 ;  /* 0x80000009ff091221 */ /* 0x000fe20000000000 */
[----:B------:R-:W-:Y:S06]  /*08b0*/  @!P0 BRA `(.L_x_3) ;  /* 0x0000000000cc8947 */ /* 0x000fec0003800000 */
[----:B------:R-:W-:-:S13]  /*08c0*/  FSETP.NEU.AND P0, PT, |R3|, +INF , PT ;  /* 0x7f8000000300780b */ /* 0x000fda0003f0d200 */
[----:B------:R-:W-:Y:S01]  /*08d0*/  @!P0 FMUL R12, RZ, R3 ;  /* 0x00000003ff0c8220 */ /* 0x000fe20000400000 */
[----:B------:R-:W-:Y:S01]  /*08e0*/  @!P0 MOV R11, RZ ;  /* 0x000000ff000b8202 */ /* 0x000fe20000000f00 */
[----:B------:R-:W-:Y:S06]  /*08f0*/  @!P0 BRA `(.L_x_3) ;  /* 0x0000000000bc8947 */ /* 0x000fec0003800000 */
[----:B------:R-:W-:Y:S02]  /*0900*/  IMAD.SHL.U32 R4, R3, 0x100, RZ ;  /* 0x0000010003047824 */ /* 0x000fe400078e00ff */
[----:B------:R-:W-:Y:S02]  /*0910*/  HFMA2 R8, -RZ, RZ, 0, 0 ;  /* 0x00000000ff087431 */ /* 0x000fe400000001ff */
[----:B------:R-:W-:Y:S01]  /*0920*/  IMAD.MOV.U32 R37, RZ, RZ, RZ ;  /* 0x000000ffff257224 */ /* 0x000fe200078e00ff */
[----:B------:R-:W-:Y:S02]  /*0930*/  MOV R10, RZ ;  /* 0x000000ff000a7202 */ /* 0x000fe40000000f00 */
[----:B------:R-:W-:-:S07]  /*0940*/  LOP3.LUT R39, R4, 0x80000000, RZ, 0xfc, !PT ;  /* 0x8000000004277812 */ /* 0x000fce00078efcff */
.L_x_4:
[----:B0-----:R-:W0:Y:S02]  /*0950*/  LDC.64 R4, c[0x4][RZ] ;  /* 0x01000000ff047b82 */ /* 0x001e240000000a00 */
[----:B0-----:R-:W-:-:S05]  /*0960*/  IMAD.WIDE.U32 R6, R10, 0x4, R4 ;  /* 0x000000040a067825 */ /* 0x001fca00078e0004 */
[----:B------:R-:W2:Y:S01]  /*0970*/  LDG.E.CONSTANT R4, desc[UR12][R6.64] ;  /* 0x0000000c06047981 */ /* 0x000ea2000c1e9900 */
[C---:B------:R-:W-:Y:S01]  /*0980*/  IMAD R11, R10.reuse, 0x4, R1 ;  /* 0x000000040a0b7824 */ /* 0x040fe200078e0201 */
[----:B------:R-:W-:-:S04]  /*0990*/  IADD3 R10, PT, PT, R10, 0x1, RZ ;  /* 0x000000010a0a7810 */ /* 0x000fc80007ffe0ff */
[----:B------:R-:W-:Y:S01]  /*09a0*/  ISETP.NE.AND P0, PT, R10, 0x6, PT ;  /* 0x000000060a00780c */ /* 0x000fe20003f05270 */
[----:B--2---:R-:W-:-:S03]  /*09b0*/  IMAD.WIDE.U32 R4, R4, R39, RZ ;  /* 0x0000002704047225 */ /* 0x004fc600078e00ff */
[----:B------:R-:W-:-:S05]  /*09c0*/  IADD3 R4, P1, PT, R4, R8, RZ ;  /* 0x0000000804047210 */ /* 0x000fca0007f3e0ff */
[----:B------:R0:W-:Y:S01]  /*09d0*/  STL [R11], R4 ;  /* 0x000000040b007387 */ /* 0x0001e20000100800 */
[----:B------:R-:W-:-:S03]  /*09e0*/  IMAD.X R8, R5, 0x1, R37, P1 ;  /* 0x0000000105087824 */ /* 0x000fc600008e0625 */
[----:B------:R-:W-:Y:S05]  /*09f0*/  @P0 BRA `(.L_x_4) ;  /* 0xfffffffc00d40947 */ /* 0x000fea000383ffff */
[----:B------:R-:W-:Y:S01]  /*0a00*/  SHF.R.U32.HI R6, RZ, 0x17, R3 ;  /* 0x00000017ff067819 */ /* 0x000fe20000011603 */
[----:B------:R1:W-:Y:S03]  /*0a10*/  STL [R1+0x18], R8 ;  /* 0x0000180801007387 */ /* 0x0003e60000100800 */
[C---:B0-----:R-:W-:Y:S02]  /*0a20*/  LOP3.LUT R4, R6.reuse, 0xe0, RZ, 0xc0, !PT ;  /* 0x000000e006047812 */ /* 0x041fe400078ec0ff */
        /* <DEDUP_REMOVED lines=9> */
[----:B------:R-:W-:Y:S01]  /*0ac0*/  UMOV UR15, 0x3bf921fb ;  /* 0x3bf921fb000f7882 */ /* 0x000fe20000000000 */
[----:B------:R-:W-:-:S02]  /*0ad0*/  ISETP.GE.AND P1, PT, R3, RZ, PT ;  /* 0x000000ff0300720c */ /* 0x000fc40003f26270 */
[-C--:B--2---:R-:W-:Y:S02]  /*0ae0*/  @P0 SHF.L.W.U32.HI R10, R5, R6.reuse, R10 ;  /* 0x00000006050a0219 */ /* 0x084fe40000010e0a */
[----:B---3--:R-:W-:Y:S02]  /*0af0*/  @P0 SHF.L.W.U32.HI R5, R4, R6, R5 ;  /* 0x0000000604050219 */ /* 0x008fe40000010e05 */
[--C-:B------:R-:W-:Y:S02]  /*0b00*/  SHF.R.U32.HI R11, RZ, 0x1e, R10.reuse ;  /* 0x0000001eff0b7819 */ /* 0x100fe4000001160a */
[C---:B------:R-:W-:Y:S01]  /*0b10*/  SHF.L.W.U32.HI R12, R5.reuse, 0x2, R10 ;  /* 0x00000002050c7819 */ /* 0x040fe20000010e0a */
[----:B------:R-:W-:-:S03]  /*0b20*/  IMAD.SHL.U32 R5, R5, 0x4, RZ ;  /* 0x0000000405057824 */ /* 0x000fc600078e00ff */
[----:B------:R-:W-:Y:S02]  /*0b30*/  SHF.R.S32.HI R6, RZ, 0x1f, R12 ;  /* 0x0000001fff067819 */ /* 0x000fe4000001140c */
[----:B-1----:R-:W-:Y:S02]  /*0b40*/  LOP3.LUT R8, R12, R3, RZ, 0x3c, !PT ;  /* 0x000000030c087212 */ /* 0x002fe400078e3cff */
[C---:B------:R-:W-:Y:S02]  /*0b50*/  LOP3.LUT R4, R6.reuse, R5, RZ, 0x3c, !PT ;  /* 0x0000000506047212 */ /* 0x040fe400078e3cff */
[----:B------:R-:W-:Y:S02]  /*0b60*/  LOP3.LUT R5, R6, R12, RZ, 0x3c, !PT ;  /* 0x0000000c06057212 */ /* 0x000fe400078e3cff */
[----:B------:R-:W-:Y:S02]  /*0b70*/  LEA.HI R11, R12, R11, RZ, 0x1 ;  /* 0x0000000b0c0b7211 */ /* 0x000fe400078f08ff */
[----:B------:R-:W-:-:S02]  /*0b80*/  ISETP.GE.AND P0, PT, R8, RZ, PT ;  /* 0x000000ff0800720c */ /* 0x000fc40003f06270 */
[----:B------:R-:W0:Y:S01]  /*0b90*/  I2F.F64.S64 R4, R4 ;  /* 0x0000000400047312 */ /* 0x000e220000301c00 */
[----:B------:R-:W-:-:S05]  /*0ba0*/  IADD3 R8, PT, PT, -R11, RZ, RZ ;  /* 0x000000ff0b087210 */ /* 0x000fca0007ffe1ff */
[----:B------:R-:W-:Y:S01]  /*0bb0*/  @!P1 IMAD.MOV.U32 R11, RZ, RZ, R8 ;  /* 0x000000ffff0b9224 */ /* 0x000fe200078e0008 */
[----:B0-----:R-:W-:-:S10]  /*0bc0*/  DMUL R6, R4, UR14 ;  /* 0x0000000e04067c28 */ /* 0x001fd40008000000 */
[----:B------:R-:W0:Y:S02]  /*0bd0*/  F2F.F32.F64 R6, R6 ;  /* 0x0000000600067310 */ /* 0x000e240000301000 */
[----:B0-----:R-:W-:-:S07]  /*0be0*/  FSEL R12, -R6, R6, !P0 ;  /* 0x00000006060c7208 */ /* 0x001fce0004000100 */
.L_x_3:
[----:B------:R-:W-:Y:S01]  /*0bf0*/  FMUL R5, R12, R12 ;  /* 0x0000000c0c057220 */ /* 0x000fe20000400000 */
[----:B------:R-:W-:Y:S01]  /*0c00*/  LOP3.LUT R4, R11, 0x1, RZ, 0xc0, !PT ;  /* 0x000000010b047812 */ /* 0x000fe200078ec0ff */
[----:B------:R-:W0:Y:S01]  /*0c10*/  MUFU.RCP R7, UR9 ;  /* 0x0000000900077d08 */ /* 0x000e220008001000 */
[----:B------:R-:W-:Y:S01]  /*0c20*/  FSETP.GEU.AND P1, PT, R3, RZ, PT ;  /* 0x000000ff0300720b */ /* 0x000fe20003f2e000 */
[----:B------:R-:W-:Y:S01]  /*0c30*/  FFMA R34, R5, R34, -0.0013887860113754868507 ;  /* 0xbab607ed05227423 */ /* 0x000fe20000000022 */
[----:B------:R-:W-:Y:S01]  /*0c40*/  ISETP.NE.U32.AND P0, PT, R4, 0x1, PT ;  /* 0x000000010400780c */ /* 0x000fe20003f05070 */
[----:B------:R-:W-:Y:S01]  /*0c50*/  BSSY.RECONVERGENT B0, `(.L_x_5) ;  /* 0x000001b000007945 */ /* 0x000fe20003800200 */
[----:B-----5:R-:W-:Y:S02]  /*0c60*/  FSEL R6, R19, -R19, !P1 ;  /* 0x8000001313067208 */ /* 0x020fe40004800000 */
[----:B------:R-:W-:Y:S02]  /*0c70*/  FSEL R4, R35, 0.041666727513074874878, P0 ;  /* 0x3d2aaabb23047808 */ /* 0x000fe40000000000 */
[----:B------:R-:W-:Y:S01]  /*0c80*/  FSEL R34, R34, -0.00019574658654164522886, !P0 ;  /* 0xb94d415322227808 */ /* 0x000fe20004000000 */
[----:B------:R-:W-:Y:S01]  /*0c90*/  FADD R37, R29, -R6 ;  /* 0x800000061d257221 */ /* 0x000fe20000000000 */
[----:B------:R-:W-:-:S02]  /*0ca0*/  FSEL R36, -R36, -0.4999999701976776123, P0 ;  /* 0xbeffffff24247808 */ /* 0x000fc40000000100 */
[----:B------:R-:W-:Y:S01]  /*0cb0*/  FSEL R12, R12, 1, P0 ;  /* 0x3f8000000c0c7808 */ /* 0x000fe20000000000 */
[----:B------:R-:W-:Y:S01]  /*0cc0*/  FFMA R4, R5, R34, R4 ;  /* 0x0000002205047223 */ /* 0x000fe20000000004 */
[----:B------:R-:W-:Y:S02]  /*0cd0*/  LOP3.LUT P0, RZ, R11, 0x2, RZ, 0xc0, !PT ;  /* 0x000000020bff7812 */ /* 0x000fe4000780c0ff */
[----:B------:R-:W-:Y:S01]  /*0ce0*/  MOV R8, UR9 ;  /* 0x0000000900087c02 */ /* 0x000fe20008000f00 */
[C---:B------:R-:W-:Y:S01]  /*0cf0*/  FFMA R4, R5.reuse, R4, R36 ;  /* 0x0000000405047223 */ /* 0x040fe20000000024 */
[----:B------:R-:W-:Y:S01]  /*0d00*/  FFMA R5, R5, R12, RZ ;  /* 0x0000000c05057223 */ /* 0x000fe200000000ff */
[----:B------:R-:W-:Y:S02]  /*0d10*/  ISETP.GE.AND P2, PT, R20, 0x1, PT ;  /* 0x000000011400780c */ /* 0x000fe40003f46270 */
[----:B0-----:R-:W-:Y:S01]  /*0d20*/  FFMA R6, R7, -R8, 1 ;  /* 0x3f80000007067423 */ /* 0x001fe20000000808 */
[----:B------:R-:W-:-:S03]  /*0d30*/  FFMA R4, R5, R4, R12 ;  /* 0x0000000405047223 */ /* 0x000fc6000000000c */
[----:B------:R-:W-:Y:S02]  /*0d40*/  FFMA R6, R7, R6, R7 ;  /* 0x0000000607067223 */ /* 0x000fe40000000007 */
[----:B------:R-:W-:-:S04]  /*0d50*/  @P0 FADD R4, RZ, -R4 ;  /* 0x80000004ff040221 */ /* 0x000fc80000000000 */
[----:B------:R-:W-:-:S04]  /*0d60*/  FMUL R37, R4, R37 ;  /* 0x0000002504257220 */ /* 0x000fc80000400000 */
[----:B------:R-:W0:Y:S01]  /*0d70*/  FCHK P0, R37, UR9 ;  /* 0x0000000925007d02 */ /* 0x000e220008000000 */
[----:B------:R-:W-:-:S04]  /*0d80*/  FFMA R5, R37, R6, RZ ;  /* 0x0000000625057223 */ /* 0x000fc800000000ff */
[----:B------:R-:W-:-:S04]  /*0d90*/  FFMA R3, R5, -UR9, R37 ;  /* 0x8000000905037c23 */ /* 0x000fc80008000025 */
[----:B------:R-:W-:Y:S01]  /*0da0*/  FFMA R5, R6, R3, R5 ;  /* 0x0000000306057223 */ /* 0x000fe20000000005 */
[----:B0-----:R-:W-:Y:S06]  /*0db0*/  @!P0 BRA `(.L_x_6) ;  /* 0x0000000000108947 */ /* 0x001fec0003800000 */
[----:B------:R-:W-:Y:S01]  /*0dc0*/  IMAD.U32 R3, RZ, RZ, UR9 ;  /* 0x00000009ff037e24 */ /* 0x000fe2000f8e00ff */
[----:B------:R-:W-:-:S07]  /*0dd0*/  MOV R34, 0xdf0 ;  /* 0x00000df000227802 */ /* 0x000fce0000000f00 */
[----:B------:R-:W-:Y:S05]  /*0de0*/  CALL.REL.NOINC `($__internal_1_$__cuda_sm3x_div_rn_noftz_f32_slowpath) ;  /* 0x0000001c00c07944 */ /* 0x000fea0003c00000 */
[----:B------:R-:W-:-:S07]  /*0df0*/  MOV R5, R3 ;  /* 0x0000000300057202 */ /* 0x000fce0000000f00 */
.L_x_6:
[----:B------:R-:W-:Y:S05]  /*0e00*/  BSYNC.RECONVERGENT B0 ;  /* 0x0000000000007941 */ /* 0x000fea0003800200 */
.L_x_5:
[----:B------:R-:W-:Y:S05]  /*0e10*/  @!P2 BRA `(.L_x_7) ;  /* 0x000000180044a947 */ /* 0x000fea0003800000 */
[----:B------:R-:W0:Y:S01]  /*0e20*/  MUFU.RCP R7, UR9 ;  /* 0x0000000900077d08 */ /* 0x000e220008001000 */
[----:B------:R-:W-:Y:S01]  /*0e30*/  FMUL R37, R9, UR10 ;  /* 0x0000000a09257c20 */ /* 0x000fe20008400000 */
[----:B------:R-:W-:-:S06]  /*0e40*/  IMAD.U32 R4, RZ, RZ, UR9 ;  /* 0x00000009ff047e24 */ /* 0x000fcc000f8e00ff */
[----:B------:R-:W1:Y:S01]  /*0e50*/  FCHK P0, R37, UR9 ;  /* 0x0000000925007d02 */ /* 0x000e620008000000 */
[----:B0-----:R-:W-:-:S04]  /*0e60*/  FFMA R4, R7, -R4, 1 ;  /* 0x3f80000007047423 */ /* 0x001fc80000000804 */
[----:B------:R-:W-:-:S04]  /*0e70*/  FFMA R7, R7, R4, R7 ;  /* 0x0000000407077223 */ /* 0x000fc80000000007 */
[----:B------:R-:W-:-:S04]  /*0e80*/  FFMA R4, R7, R37, RZ ;  /* 0x0000002507047223 */ /* 0x000fc800000000ff */
[----:B------:R-:W-:-:S04]  /*0e90*/  FFMA R3, R4, -UR9, R37 ;  /* 0x8000000904037c23 */ /* 0x000fc80008000025 */
[----:B------:R-:W-:Y:S01]  /*0ea0*/  FFMA R7, R7, R3, R4 ;  /* 0x0000000307077223 */ /* 0x000fe20000000004 */
[----:B-1----:R-:W-:Y:S06]  /*0eb0*/  @!P0 BRA `(.L_x_8) ;  /* 0x0000000000108947 */ /* 0x002fec0003800000 */
[----:B------:R-:W-:Y:S02]  /*0ec0*/  MOV R3, UR9 ;  /* 0x0000000900037c02 */ /* 0x000fe40008000f00 */
[----:B------:R-:W-:-:S07]  /*0ed0*/  MOV R34, 0xef0 ;  /* 0x00000ef000227802 */ /* 0x000fce0000000f00 */
[----:B------:R-:W-:Y:S05]  /*0ee0*/  CALL.REL.NOINC `($__internal_1_$__cuda_sm3x_div_rn_noftz_f32_slowpath) ;  /* 0x0000001c00807944 */ /* 0x000fea0003c00000 */
[----:B------:R-:W-:-:S07]  /*0ef0*/  IMAD.MOV.U32 R7, RZ, RZ, R3 ;  /* 0x000000ffff077224 */ /* 0x000fce00078e0003 */
.L_x_8:
[----:B------:R-:W0:Y:S01]  /*0f00*/  MUFU.RCP R3, UR9 ;  /* 0x0000000900037d08 */ /* 0x000e220008001000 */
[----:B------:R-:W-:Y:S01]  /*0f10*/  MOV R4, UR9 ;  /* 0x0000000900047c02 */ /* 0x000fe20008000f00 */
[----:B------:R-:W-:Y:S01]  /*0f20*/  FMUL R37, R14, R9 ;  /* 0x000000090e257220 */ /* 0x000fe20000400000 */
[----:B------:R-:W-:Y:S05]  /*0f30*/  BSSY.RECONVERGENT B0, `(.L_x_9) ;  /* 0x000000b000007945 */ /* 0x000fea0003800200 */
[----:B------:R-:W1:Y:S01]  /*0f40*/  FCHK P0, R37, UR9 ;  /* 0x0000000925007d02 */ /* 0x000e620008000000 */
[----:B0-----:R-:W-:-:S04]  /*0f50*/  FFMA R4, R3, -R4, 1 ;  /* 0x3f80000003047423 */ /* 0x001fc80000000804 */
[----:B------:R-:W-:-:S04]  /*0f60*/  FFMA R3, R3, R4, R3 ;  /* 0x0000000403037223 */ /* 0x000fc80000000003 */
[----:B------:R-:W-:-:S04]  /*0f70*/  FFMA R4, R3, R37, RZ ;  /* 0x0000002503047223 */ /* 0x000fc800000000ff */
[----:B------:R-:W-:-:S04]  /*0f80*/  FFMA R9, R4, -UR9, R37 ;  /* 0x8000000904097c23 */ /* 0x000fc80008000025 */
[----:B------:R-:W-:Y:S01]  /*0f90*/  FFMA R3, R3, R9, R4 ;  /* 0x0000000903037223 */ /* 0x000fe20000000004 */
[----:B-1----:R-:W-:Y:S06]  /*0fa0*/  @!P0 BRA `(.L_x_10) ;  /* 0x00000000000c8947 */ /* 0x002fec0003800000 */
[----:B------:R-:W-:Y:S01]  /*0fb0*/  IMAD.U32 R3, RZ, RZ, UR9 ;  /* 0x00000009ff037e24 */ /* 0x000fe2000f8e00ff */
[----:B------:R-:W-:-:S07]  /*0fc0*/  MOV R34, 0xfe0 ;  /* 0x00000fe000227802 */ /* 0x000fce0000000f00 */
[----:B------:R-:W-:Y:S05]  /*0fd0*/  CALL.REL.NOINC `($__internal_1_$__cuda_sm3x_div_rn_noftz_f32_slowpath) ;  /* 0x0000001c00447944 */ /* 0x000fea0003c00000 */
.L_x_10:
[----:B------:R-:W-:Y:S05]  /*0fe0*/  BSYNC.RECONVERGENT B0 ;  /* 0x0000000000007941 */ /* 0x000fea0003800200 */
.L_x_9:
[----:B------:R-:W-:Y:S01]  /*0ff0*/  FADD R4, -R16, R5 ;  /* 0x0000000510047221 */ /* 0x000fe20000000100 */
[----:B------:R-:W-:Y:S01]  /*1000*/  PRMT R9, RZ, 0x7610, R9 ;  /* 0x00007610ff097816 */ /* 0x000fe20000000009 */
[----:B------:R-:W-:Y:S02]  /*1010*/  FADD R8, -R19, -RZ ;  /* 0x800000ff13087221 */ /* 0x000fe40000000100 */
[----:B------:R-:W-:-:S04]  /*1020*/  FADD R4, R4, R3 ;  /* 0x0000000304047221 */ /* 0x000fc80000000000 */
[----:B------:R-:W-:-:S04]  /*1030*/  FADD R12, R4, R7 ;  /* 0x00000007040c7221 */ /* 0x000fc80000000000 */
[----:B------:R-:W-:-:S04]  /*1040*/  FADD R11, R12, R7 ;  /* 0x000000070c0b7221 */ /* 0x000fc80000000000 */
[----:B------:R-:W-:-:S04]  /*1050*/  FADD R10, R11, R7 ;  /* 0x000000070b0a7221 */ /* 0x000fc80000000000 */
[----:B------:R-:W-:-:S07]  /*1060*/  FADD R7, R10, R7 ;  /* 0x000000070a077221 */ /* 0x000fce0000000000 */
.L_x_39:
[----:B------:R-:W-:Y:S01]  /*1070*/  FADD R8, R17, R8 ;  /* 0x0000000811087221 */ /* 0x000fe20000000000 */
[----:B------:R-:W-:Y:S01]  /*1080*/  FADD R4, R14, UR10 ;  /* 0x0000000a0e047e21 */ /* 0x000fe20008000000 */
[----:B------:R-:W-:Y:S02]  /*1090*/  BSSY.RECONVERGENT B0, `(.L_x_11) ;  /* 0x0000018000007945 */ /* 0x000fe40003800200 */
[----:B------:R-:W-:Y:S01]  /*10a0*/  FADD R5, -R29, R8 ;  /* 0x000000081d057221 */ /* 0x000fe20000000100 */
[----:B------:R-:W-:-:S03]  /*10b0*/  FADD R41, |R4|, -RZ ;  /* 0x800000ff04297221 */ /* 0x000fc60000000200 */
[C---:B------:R-:W-:Y:S01]  /*10c0*/  FADD R6, |R5|.reuse, -RZ ;  /* 0x800000ff05067221 */ /* 0x040fe20000000200 */
[----:B------:R-:W-:-:S04]  /*10d0*/  FADD R5, |R5|, 1.1920928955078125e-07 ;  /* 0x3400000005057421 */ /* 0x000fc80000000200 */
[CC--:B------:R-:W-:Y:S02]  /*10e0*/  VIMNMX R39, PT, PT, R6.reuse, R41.reuse, !PT ;  /* 0x0000002906277248 */ /* 0x0c0fe40007fe0100 */
[----:B------:R-:W-:Y:S02]  /*10f0*/  VIMNMX R41, PT, PT, R6, R41, PT ;  /* 0x0000002906297248 */ /* 0x000fe40003fe0100 */
[----:B------:R-:W-:-:S04]  /*1100*/  LOP3.LUT R40, R39, 0xfe000000, RZ, 0xc0, !PT ;  /* 0xfe00000027287812 */ /* 0x000fc800078ec0ff */
[----:B------:R-:W-:-:S05]  /*1110*/  LOP3.LUT R34, R40, 0x7e800000, RZ, 0x3c, !PT ;  /* 0x7e80000028227812 */ /* 0x000fca00078e3cff */
[-C--:B------:R-:W-:Y:S01]  /*1120*/  FMUL R3, R41, R34.reuse ;  /* 0x0000002229037220 */ /* 0x080fe20000400000 */
[----:B------:R-:W-:-:S03]  /*1130*/  FMUL R34, R39, R34 ;  /* 0x0000002227227220 */ /* 0x000fc60000400000 */
[----:B------:R-:W-:-:S04]  /*1140*/  FMUL R3, R3, R3 ;  /* 0x0000000303037220 */ /* 0x000fc80000400000 */
[----:B------:R-:W-:-:S04]  /*1150*/  FFMA R3, R34, R34, R3 ;  /* 0x0000002222037223 */ /* 0x000fc80000000003 */
[----:B------:R0:W1:Y:S01]  /*1160*/  MUFU.RSQ R34, R3 ;  /* 0x0000000300227308 */ /* 0x0000620000001400 */
[----:B------:R-:W-:-:S04]  /*1170*/  IADD3 R35, PT, PT, R3, -0xd000000, RZ ;  /* 0xf300000003237810 */ /* 0x000fc80007ffe0ff */
[----:B------:R-:W-:-:S13]  /*1180*/  ISETP.GT.U32.AND P0, PT, R35, 0x727fffff, PT ;  /* 0x727fffff2300780c */ /* 0x000fda0003f04070 */
[----:B01----:R-:W-:Y:S05]  /*1190*/  @!P0 BRA `(.L_x_12) ;  /* 0x00000000000c8947 */ /* 0x003fea0003800000 */
[----:B------:R-:W-:-:S07]  /*11a0*/  MOV R34, 0x11c0 ;  /* 0x000011c000227802 */ /* 0x000fce0000000f00 */
[----:B------:R-:W-:Y:S05]  /*11b0*/  CALL.REL.NOINC `($__internal_0_$__cuda_sm20_sqrt_rn_f32_slowpath) ;  /* 0x0000001800787944 */ /* 0x000fea0003c00000 */
[----:B------:R-:W-:Y:S05]  /*11c0*/  BRA `(.L_x_13) ;  /* 0x0000000000107947 */ /* 0x000fea0003800000 */
.L_x_12:
[----:B------:R-:W-:Y:S01]  /*11d0*/  FMUL.FTZ R36, R3, R34 ;  /* 0x0000002203247220 */ /* 0x000fe20000410000 */
[----:B------:R-:W-:-:S03]  /*11e0*/  FMUL.FTZ R34, R34, 0.5 ;  /* 0x3f00000022227820 */ /* 0x000fc60000410000 */
[----:B------:R-:W-:-:S04]  /*11f0*/  FFMA R3, -R36, R36, R3 ;  /* 0x0000002424037223 */ /* 0x000fc80000000103 */
[----:B------:R-:W-:-:S07]  /*1200*/  FFMA R36, R3, R34, R36 ;  /* 0x0000002203247223 */ /* 0x000fce0000000024 */
.L_x_13:
[----:B------:R-:W-:Y:S05]  /*1210*/  BSYNC.RECONVERGENT B0 ;  /* 0x0000000000007941 */ /* 0x000fea0003800200 */
.L_x_11:
[----:B------:R-:W-:Y:S01]  /*1220*/  FSETP.NEU.AND P0, PT, R41, RZ, PT ;  /* 0x000000ff2900720b */ /* 0x000fe20003f0d000 */
[----:B------:R-:W0:Y:S01]  /*1230*/  MUFU.RCP R34, UR9 ;  /* 0x0000000900227d08 */ /* 0x000e220008001000 */
[----:B------:R-:W-:Y:S01]  /*1240*/  LOP3.LUT R3, R40, 0x800000, RZ, 0xfc, !PT ;  /* 0x0080000028037812 */ /* 0x000fe200078efcff */
[----:B------:R-:W-:Y:S01]  /*1250*/  IMAD.U32 R35, RZ, RZ, UR9 ;  /* 0x00000009ff237e24 */ /* 0x000fe2000f8e00ff */
[----:B------:R-:W-:Y:S09]  /*1260*/  BSSY.RECONVERGENT B0, `(.L_x_14) ;  /* 0x000000f000007945 */ /* 0x000ff20003800200 */
[----:B------:R-:W-:Y:S01]  /*1270*/  @P0 FMUL R39, R3, R36 ;  /* 0x0000002403270220 */ /* 0x000fe20000400000 */
[----:B------:R-:W-:-:S04]  /*1280*/  FSETP.NEU.AND P0, PT, R41, +INF , PT ;  /* 0x7f8000002900780b */ /* 0x000fc80003f0d000 */
[----:B------:R-:W-:Y:S01]  /*1290*/  FSEL R37, R39, +INF , P0 ;  /* 0x7f80000027257808 */ /* 0x000fe20000000000 */
[----:B0-----:R-:W-:-:S04]  /*12a0*/  FFMA R41, R34, -R35, 1 ;  /* 0x3f80000022297423 */ /* 0x001fc80000000823 */
[----:B------:R-:W-:-:S03]  /*12b0*/  FFMA R41, R34, R41, R34 ;  /* 0x0000002922297223 */ /* 0x000fc60000000022 */
[----:B------:R-:W0:Y:S01]  /*12c0*/  FCHK P0, R37, UR9 ;  /* 0x0000000925007d02 */ /* 0x000e220008000000 */
[----:B------:R-:W-:-:S04]  /*12d0*/  FFMA R34, R41, R37, RZ ;  /* 0x0000002529227223 */ /* 0x000fc800000000ff */
[----:B------:R-:W-:-:S04]  /*12e0*/  FFMA R3, R34, -UR9, R37 ;  /* 0x8000000922037c23 */ /* 0x000fc80008000025 */
[----:B------:R-:W-:Y:S01]  /*12f0*/  FFMA R41, R41, R3, R34 ;  /* 0x0000000329297223 */ /* 0x000fe20000000022 */
[----:B0-----:R-:W-:Y:S06]  /*1300*/  @!P0 BRA `(.L_x_15) ;  /* 0x0000000000108947 */ /* 0x001fec0003800000 */
[----:B------:R-:W-:Y:S02]  /*1310*/  MOV R3, UR9 ;  /* 0x0000000900037c02 */ /* 0x000fe40008000f00 */
[----:B------:R-:W-:-:S07]  /*1320*/  MOV R34, 0x1340 ;  /* 0x0000134000227802 */ /* 0x000fce0000000f00 */
[----:B------:R-:W-:Y:S05]  /*1330*/  CALL.REL.NOINC `($__internal_1_$__cuda_sm3x_div_rn_noftz_f32_slowpath) ;  /* 0x00000018006c7944 */ /* 0x000fea0003c00000 */
[----:B------:R-:W-:-:S07]  /*1340*/  IMAD.MOV.U32 R41, RZ, RZ, R3 ;  /* 0x000000ffff297224 */ /* 0x000fce00078e0003 */
.L_x_15:
[----:B------:R-:W-:Y:S05]  /*1350*/  BSYNC.RECONVERGENT B0 ;  /* 0x0000000000007941 */ /* 0x000fea0003800200 */
.L_x_14:
[----:B------:R-:W0:Y:S01]  /*1360*/  MUFU.RCP R34, R5 ;  /* 0x0000000500227308 */ /* 0x000e220000001000 */
[----:B------:R-:W-:Y:S07]  /*1370*/  BSSY.RECONVERGENT B0, `(.L_x_16) ;  /* 0x000000d000007945 */ /* 0x000fee0003800200 */
[----:B------:R-:W1:Y:S01]  /*1380*/  FCHK P0, R4, R5 ;  /* 0x0000000504007302 */ /* 0x000e620000000000 */
[----:B0-----:R-:W-:-:S04]  /*1390*/  FFMA R3, -R5, R34, 1 ;  /* 0x3f80000005037423 */ /* 0x001fc80000000122 */
[----:B------:R-:W-:-:S04]  /*13a0*/  FFMA R3, R34, R3, R34 ;  /* 0x0000000322037223 */ /* 0x000fc80000000022 */
[----:B------:R-:W-:-:S04]  /*13b0*/  FFMA R38, R4, R3, RZ ;  /* 0x0000000304267223 */ /* 0x000fc800000000ff */
[----:B------:R-:W-:-:S04]  /*13c0*/  FFMA R34, -R5, R38, R4 ;  /* 0x0000002605227223 */ /* 0x000fc80000000104 */
[----:B------:R-:W-:Y:S01]  /*13d0*/  FFMA R38, R3, R34, R38 ;  /* 0x0000002203267223 */ /* 0x000fe20000000026 */
[----:B-1----:R-:W-:Y:S06]  /*13e0*/  @!P0 BRA `(.L_x_17) ;  /* 0x0000000000148947 */ /* 0x002fec0003800000 */
[----:B------:R-:W-:Y:S01]  /*13f0*/  MOV R37, R4 ;  /* 0x0000000400257202 */ /* 0x000fe20000000f00 */
[----:B------:R-:W-:Y:S01]  /*1400*/  IMAD.MOV.U32 R3, RZ, RZ, R5 ;  /* 0x000000ffff037224 */ /* 0x000fe200078e0005 */
[----:B------:R-:W-:-:S07]  /*1410*/  MOV R34, 0x1430 ;  /* 0x0000143000227802 */ /* 0x000fce0000000f00 */
[----:B------:R-:W-:Y:S05]  /*1420*/  CALL.REL.NOINC `($__internal_1_$__cuda_sm3x_div_rn_noftz_f32_slowpath) ;  /* 0x0000001800307944 */ /* 0x000fea0003c00000 */
[----:B------:R-:W-:-:S07]  /*1430*/  MOV R38, R3 ;  /* 0x0000000300267202 */ /* 0x000fce0000000f00 */
.L_x_17:
[----:B------:R-:W-:Y:S05]  /*1440*/  BSYNC.RECONVERGENT B0 ;  /* 0x0000000000007941 */ /* 0x000fea0003800200 */
.L_x_16:
[C---:B------:R-:W-:Y:S01]  /*1450*/  FSET.BF.GT.AND R34, R12.reuse, -R41, PT ;  /* 0x800000290c22720a */ /* 0x040fe20003804000 */
[----:B------:R-:W-:Y:S01]  /*1460*/  FADD R41, R12, R41 ;  /* 0x000000290c297221 */ /* 0x000fe20000000000 */
[----:B------:R-:W0:Y:S01]  /*1470*/  LDC.64 R36, c[0x0][0x398] ;  /* 0x0000e600ff247b82 */ /* 0x000e220000000a00 */
[----:B------:R-:W-:Y:S02]  /*1480*/  UIADD3 UR5, UPT, UPT, UR8, -0x2, URZ ;  /* 0xfffffffe08057890 */ /* 0x000fe4000fffe0ff */
[----:B------:R-:W-:-:S04]  /*1490*/  FMUL R39, R41, R34 ;  /* 0x0000002229277220 */ /* 0x000fc80000400000 */
[----:B------:R-:W-:Y:S01]  /*14a0*/  FMUL R39, R18, R39 ;  /* 0x0000002712277220 */ /* 0x000fe20000400000 */
[----:B------:R-:W1:Y:S03]  /*14b0*/  LDC.64 R34, c[0x0][0x3a0] ;  /* 0x0000e800ff227b82 */ /* 0x000e660000000a00 */
[----:B------:R-:W2:Y:S02]  /*14c0*/  F2I.U32.FLOOR.NTZ R3, R39 ;  /* 0x0000002700037305 */ /* 0x000ea40000207000 */
[----:B--2---:R-:W-:-:S05]  /*14d0*/  VIMNMX.U32 R3, PT, PT, R3, UR5, PT ;  /* 0x0000000503037c48 */ /* 0x004fca000bfe0000 */
[----:B------:R-:W-:-:S04]  /*14e0*/  VIADD R45, R3, UR4 ;  /* 0x00000004032d7c36 */ /* 0x000fc80008000000 */
[----:B0-----:R-:W-:-:S06]  /*14f0*/  IMAD.WIDE.U32 R42, R45, 0x2, R36 ;  /* 0x000000022d2a7825 */ /* 0x001fcc00078e0024 */
[----:B------:R0:W2:Y:S02]  /*1500*/  LDG.E.U16 R42, desc[UR12][R42.64] ;  /* 0x0000000c2a2a7981 */ /* 0x0000a4000c1e1500 */
[----:B0-----:R-:W-:-:S05]  /*1510*/  IADD3 R43, PT, PT, R45, 0x1, RZ ;  /* 0x000000012d2b7810 */ /* 0x001fca0007ffe0ff */
[----:B------:R-:W-:-:S05]  /*1520*/  IMAD.WIDE.U32 R40, R43, 0x2, R36 ;  /* 0x000000022b287825 */ /* 0x000fca00078e0024 */
[----:B------:R0:W3:Y:S01]  /*1530*/  LDG.E.U16 R44, desc[UR12][R40.64] ;  /* 0x0000000c282c7981 */ /* 0x0000e2000c1e1500 */
[----:B-1----:R-:W-:-:S04]  /*1540*/  IMAD.WIDE.U32 R36, R45, 0x2, R34 ;  /* 0x000000022d247825 */ /* 0x002fc800078e0022 */
[----:B------:R-:W-:Y:S02]  /*1550*/  IMAD.WIDE.U32 R34, R43, 0x2, R34 ;  /* 0x000000022b227825 */ /* 0x000fe400078e0022 */
[----:B------:R-:W4:Y:S04]  /*1560*/  LDG.E.U16 R36, desc[UR12][R36.64] ;  /* 0x0000000c24247981 */ /* 0x000f28000c1e1500 */
[----:B------:R-:W5:Y:S01]  /*1570*/  LDG.E.U16 R34, desc[UR12][R34.64] ;  /* 0x0000000c22227981 */ /* 0x000f62000c1e1500 */
[----:B------:R-:W-:Y:S01]  /*1580*/  FADD R4, R4, UR10 ;  /* 0x0000000a04047e21 */ /* 0x000fe20008000000 */
[----:B------:R-:W-:Y:S01]  /*1590*/  I2FP.F32.U32 R43, R3 ;  /* 0x00000003002b7245 */ /* 0x000fe20000201000 */
[----:B------:R-:W-:Y:S01]  /*15a0*/  BSSY.RECONVERGENT B0, `(.L_x_18) ;  /* 0x0000021000007945 */ /* 0x000fe20003800200 */
[----:B------:R-:W-:Y:S01]  /*15b0*/  FSET.BF.GT.AND R38, R38, R15, PT ;  /* 0x0000000f2626720a */ /* 0x000fe20003804000 */
[----:B------:R-:W-:-:S02]  /*15c0*/  FADD R3, |R4|, -RZ ;  /* 0x800000ff04037221 */ /* 0x000fc40000000200 */
[----:B------:R-:W-:-:S03]  /*15d0*/  FADD R43, R39, -R43 ;  /* 0x8000002b272b7221 */ /* 0x000fc60000000000 */
[CC--:B------:R-:W-:Y:S02]  /*15e0*/  VIMNMX R39, PT, PT, R6.reuse, R3.reuse, !PT ;  /* 0x0000000306277248 */ /* 0x0c0fe40007fe0100 */
[----:B0-----:R-:W-:Y:S01]  /*15f0*/  VIMNMX R41, PT, PT, R6, R3, PT ;  /* 0x0000000306297248 */ /* 0x001fe20003fe0100 */
[----:B--2---:R-:W-:Y:S08]  /*1600*/  I2F.S16 R45, R42 ;  /* 0x0000002a002d7306 */ /* 0x004ff00000101400 */
[----:B---3--:R-:W0:Y:S08]  /*1610*/  I2F.S16 R44, R44 ;  /* 0x0000002c002c7306 */ /* 0x008e300000101400 */
[----:B----4-:R-:W-:Y:S01]  /*1620*/  I2F.S16 R36, R36 ;  /* 0x0000002400247306 */ /* 0x010fe20000101400 */
[----:B0-----:R-:W-:-:S07]  /*1630*/  FADD R40, -R45, R44 ;  /* 0x0000002c2d287221 */ /* 0x001fce0000000100 */
[----:B-----5:R-:W0:Y:S01]  /*1640*/  I2F.S16 R35, R34 ;  /* 0x0000002200237306 */ /* 0x020e220000101400 */
[----:B------:R-:W-:Y:S01]  /*1650*/  FFMA R45, R43, R40, R45 ;  /* 0x000000282b2d7223 */ /* 0x000fe2000000002d */
[----:B------:R-:W-:-:S03]  /*1660*/  LOP3.LUT R40, R39, 0xfe000000, RZ, 0xc0, !PT ;  /* 0xfe00000027287812 */ /* 0x000fc600078ec0ff */
[----:B------:R-:W-:Y:S01]  /*1670*/  FFMA R25, R38, R45, R25 ;  /* 0x0000002d26197223 */ /* 0x000fe20000000019 */
[----:B------:R-:W-:-:S05]  /*1680*/  LOP3.LUT R42, R40, 0x7e800000, RZ, 0x3c, !PT ;  /* 0x7e800000282a7812 */ /* 0x000fca00078e3cff */
[-C--:B------:R-:W-:Y:S01]  /*1690*/  FMUL R3, R41, R42.reuse ;  /* 0x0000002a29037220 */ /* 0x080fe20000400000 */
[----:B------:R-:W-:Y:S01]  /*16a0*/  FMUL R42, R39, R42 ;  /* 0x0000002a272a7220 */ /* 0x000fe20000400000 */
[----:B0-----:R-:W-:Y:S02]  /*16b0*/  FADD R35, -R36, R35 ;  /* 0x0000002324237221 */ /* 0x001fe40000000100 */
[----:B------:R-:W-:Y:S02]  /*16c0*/  FMUL R3, R3, R3 ;  /* 0x0000000303037220 */ /* 0x000fe40000400000 */
[----:B------:R-:W-:Y:S02]  /*16d0*/  FFMA R36, R43, R35, R36 ;  /* 0x000000232b247223 */ /* 0x000fe40000000024 */
[----:B------:R-:W-:Y:S02]  /*16e0*/  FFMA R3, R42, R42, R3 ;  /* 0x0000002a2a037223 */ /* 0x000fe40000000003 */
[----:B------:R-:W-:-:S02]  /*16f0*/  FFMA R21, R38, R36, R21 ;  /* 0x0000002426157223 */ /* 0x000fc40000000015 */
[----:B------:R-:W-:Y:S01]  /*1700*/  VIADD R35, R3, 0xf3000000 ;  /* 0xf300000003237836 */ /* 0x000fe20000000000 */
[----:B------:R0:W1:Y:S04]  /*1710*/  MUFU.RSQ R42, R3 ;  /* 0x00000003002a7308 */ /* 0x0000680000001400 */
[----:B------:R-:W-:-:S13]  /*1720*/  ISETP.GT.U32.AND P0, PT, R35, 0x727fffff, PT ;  /* 0x727fffff2300780c */ /* 0x000fda0003f04070 */
[----:B01----:R-:W-:Y:S05]  /*1730*/  @!P0 BRA `(.L_x_19) ;  /* 0x00000000000c8947 */ /* 0x003fea0003800000 */
[----:B------:R-:W-:-:S07]  /*1740*/  MOV R34, 0x1760 ;  /* 0x0000176000227802 */ /* 0x000fce0000000f00 */
[----:B------:R-:W-:Y:S05]  /*1750*/  CALL.REL.NOINC `($__internal_0_$__cuda_sm20_sqrt_rn_f32_slowpath) ;  /* 0x0000001400107944 */ /* 0x000fea0003c00000 */
[----:B------:R-:W-:Y:S05]  /*1760*/  BRA `(.L_x_20) ;  /* 0x0000000000107947 */ /* 0x000fea0003800000 */
.L_x_19:
[----:B------:R-:W-:Y:S01]  /*1770*/  FMUL.FTZ R36, R3, R42 ;  /* 0x0000002a03247220 */ /* 0x000fe20000410000 */
[----:B------:R-:W-:-:S03]  /*1780*/  FMUL.FTZ R34, R42, 0.5 ;  /* 0x3f0000002a227820 */ /* 0x000fc60000410000 */
[----:B------:R-:W-:-:S04]  /*1790*/  FFMA R3, -R36, R36, R3 ;  /* 0x0000002424037223 */ /* 0x000fc80000000103 */
[----:B------:R-:W-:-:S07]  /*17a0*/  FFMA R36, R3, R34, R36 ;  /* 0x0000002203247223 */ /* 0x000fce0000000024 */
.L_x_20:
[----:B------:R-:W-:Y:S05]  /*17b0*/  BSYNC.RECONVERGENT B0 ;  /* 0x0000000000007941 */ /* 0x000fea0003800200 */
.L_x_18:
[----:B------:R-:W-:Y:S01]  /*17c0*/  FSETP.NEU.AND P0, PT, R41, RZ, PT ;  /* 0x000000ff2900720b */ /* 0x000fe20003f0d000 */
[----:B------:R-:W0:Y:S01]  /*17d0*/  MUFU.RCP R44, UR9 ;  /* 0x00000009002c7d08 */ /* 0x000e220008001000 */
[----:B------:R-:W-:Y:S01]  /*17e0*/  LOP3.LUT R3, R40, 0x800000, RZ, 0xfc, !PT ;  /* 0x0080000028037812 */ /* 0x000fe200078efcff */
[----:B------:R-:W-:Y:S01]  /*17f0*/  BSSY.RECONVERGENT B0, `(.L_x_21) ;  /* 0x0000010000007945 */ /* 0x000fe20003800200 */
[----:B------:R-:W-:-:S09]  /*1800*/  MOV R35, UR9 ;  /* 0x0000000900237c02 */ /* 0x000fd20008000f00 */
        /* <DEDUP_REMOVED lines=14> */
.L_x_22:
[----:B------:R-:W-:Y:S05]  /*18f0*/  BSYNC.RECONVERGENT B0 ;  /* 0x0000000000007941 */ /* 0x000fea0003800200 */
.L_x_21:
        /* <DEDUP_REMOVED lines=9> */
[----:B------:R-:W-:Y:S01]  /*1990*/  IMAD.MOV.U32 R37, RZ, RZ, R4 ;  /* 0x000000ffff257224 */ /* 0x000fe200078e0004 */
[----:B------:R-:W-:Y:S02]  /*19a0*/  MOV R3, R5 ;  /* 0x0000000500037202 */ /* 0x000fe40000000f00 */
[----:B------:R-:W-:-:S07]  /*19b0*/  MOV R34, 0x19d0 ;  /* 0x000019d000227802 */ /* 0x000fce0000000f00 */
[----:B------:R-:W-:Y:S05]  /*19c0*/  CALL.REL.NOINC `($__internal_1_$__cuda_sm3x_div_rn_noftz_f32_slowpath) ;  /* 0x0000001000c87944 */ /* 0x000fea0003c00000 */
[----:B------:R-:W-:-:S07]  /*19d0*/  IMAD.MOV.U32 R42, RZ, RZ, R3 ;  /* 0x000000ffff2a7224 */ /* 0x000fce00078e0003 */
.L_x_24:
[----:B------:R-:W-:Y:S05]  /*19e0*/  BSYNC.RECONVERGENT B0 ;  /* 0x0000000000007941 */ /* 0x000fea0003800200 */
.L_x_23:
[C---:B------:R-:W-:Y:S01]  /*19f0*/  FSET.BF.GT.AND R3, R11.reuse, -R44, PT ;  /* 0x8000002c0b03720a */ /* 0x040fe20003804000 */
[----:B------:R-:W-:Y:S01]  /*1a00*/  FADD R44, R11, R44 ;  /* 0x0000002c0b2c7221 */ /* 0x000fe20000000000 */
[----:B------:R-:W0:Y:S03]  /*1a10*/  LDC.64 R36, c[0x0][0x398] ;  /* 0x0000e600ff247b82 */ /* 0x000e260000000a00 */
[----:B------:R-:W-:-:S04]  /*1a20*/  FMUL R3, R44, R3 ;  /* 0x000000032c037220 */ /* 0x000fc80000400000 */
[----:B------:R-:W-:Y:S01]  /*1a30*/  FMUL R3, R18, R3 ;  /* 0x0000000312037220 */ /* 0x000fe20000400000 */
[----:B------:R-:W1:Y:S03]  /*1a40*/  LDC.64 R34, c[0x0][0x3a0] ;  /* 0x0000e800ff227b82 */ /* 0x000e660000000a00 */
[----:B------:R-:W2:Y:S02]  /*1a50*/  F2I.U32.FLOOR.NTZ R4, R3 ;  /* 0x0000000300047305 */ /* 0x000ea40000207000 */
[----:B--2---:R-:W-:-:S04]  /*1a60*/  VIMNMX.U32 R4, PT, PT, R4, UR5, PT ;  /* 0x0000000504047c48 */ /* 0x004fc8000bfe0000 */
[----:B------:R-:W-:-:S05]  /*1a70*/  IADD3 R39, PT, PT, R4, UR4, RZ ;  /* 0x0000000404277c10 */ /* 0x000fca000fffe0ff */
[----:B0-----:R-:W-:-:S04]  /*1a80*/  IMAD.WIDE.U32 R40, R39, 0x2, R36 ;  /* 0x0000000227287825 */ /* 0x001fc800078e0024 */
[C---:B------:R-:W-:Y:S02]  /*1a90*/  VIADD R43, R39.reuse, 0x1 ;  /* 0x00000001272b7836 */ /* 0x040fe40000000000 */
[----:B-1----:R-:W-:Y:S01]  /*1aa0*/  IMAD.WIDE.U32 R38, R39, 0x2, R34 ;  /* 0x0000000227267825 */ /* 0x002fe200078e0022 */
[----:B------:R0:W2:Y:S03]  /*1ab0*/  LDG.E.U16 R41, desc[UR12][R40.64] ;  /* 0x0000000c28297981 */ /* 0x0000a6000c1e1500 */
[C---:B------:R-:W-:Y:S02]  /*1ac0*/  IMAD.WIDE.U32 R36, R43.reuse, 0x2, R36 ;  /* 0x000000022b247825 */ /* 0x040fe400078e0024 */
[----:B------:R-:W3:Y:S02]  /*1ad0*/  LDG.E.U16 R38, desc[UR12][R38.64] ;  /* 0x0000000c26267981 */ /* 0x000ee4000c1e1500 */
[----:B------:R-:W-:-:S02]  /*1ae0*/  IMAD.WIDE.U32 R34, R43, 0x2, R34 ;  /* 0x000000022b227825 */ /* 0x000fc400078e0022 */
[----:B------:R-:W4:Y:S04]  /*1af0*/  LDG.E.U16 R36, desc[UR12][R36.64] ;  /* 0x0000000c24247981 */ /* 0x000f28000c1e1500 */
[----:B------:R1:W5:Y:S01]  /*1b00*/  LDG.E.U16 R34, desc[UR12][R34.64] ;  /* 0x0000000c22227981 */ /* 0x000362000c1e1500 */
[----:B0-----:R-:W-:Y:S01]  /*1b10*/  I2FP.F32.U32 R40, R4 ;  /* 0x0000000400287245 */ /* 0x001fe20000201000 */
[----:B------:R-:W-:Y:S04]  /*1b20*/  BSSY.RECONVERGENT B0, `(.L_x_25) ;  /* 0x0000021000007945 */ /* 0x000fe80003800200 */
[----:B------:R-:W-:Y:S01]  /*1b30*/  FADD R45, R3, -R40 ;  /* 0x80000028032d7221 */ /* 0x000fe20000000000 */
[----:B-1----:R-:W-:-:S05]  /*1b40*/  FADD R35, |R2|, -RZ ;  /* 0x800000ff02237221 */ /* 0x002fca0000000200 */
[CC--:B------:R-:W-:Y:S02]  /*1b50*/  VIMNMX R4, PT, PT, R6.reuse, R35.reuse, !PT ;  /* 0x0000002306047248 */ /* 0x0c0fe40007fe0100 */
[----:B------:R-:W-:Y:S02]  /*1b60*/  VIMNMX R40, PT, PT, R6, R35, PT ;  /* 0x0000002306287248 */ /* 0x000fe40003fe0100 */
[----:B------:R-:W-:-:S04]  /*1b70*/  LOP3.LUT R39, R4, 0xfe000000, RZ, 0xc0, !PT ;  /* 0xfe00000004277812 */ /* 0x000fc800078ec0ff */
[----:B------:R-:W-:-:S05]  /*1b80*/  LOP3.LUT R3, R39, 0x7e800000, RZ, 0x3c, !PT ;  /* 0x7e80000027037812 */ /* 0x000fca00078e3cff */
[-C--:B------:R-:W-:Y:S01]  /*1b90*/  FMUL R35, R40, R3.reuse ;  /* 0x0000000328237220 */ /* 0x080fe20000400000 */
[----:B------:R-:W-:Y:S01]  /*1ba0*/  FMUL R3, R4, R3 ;  /* 0x0000000304037220 */ /* 0x000fe20000400000 */
[----:B--2---:R-:W-:Y:S08]  /*1bb0*/  I2F.S16 R43, R41 ;  /* 0x00000029002b7306 */ /* 0x004ff00000101400 */
[----:B---3--:R0:W-:Y:S08]  /*1bc0*/  I2F.S16 R44, R38 ;  /* 0x00000026002c7306 */ /* 0x0081f00000101400 */
[----:B----4-:R-:W1:Y:S01]  /*1bd0*/  I2F.S16 R36, R36 ;  /* 0x0000002400247306 */ /* 0x010e620000101400 */
[----:B0-----:R-:W-:-:S04]  /*1be0*/  FMUL R38, R35, R35 ;  /* 0x0000002323267220 */ /* 0x001fc80000400000 */
[----:B------:R-:W-:-:S03]  /*1bf0*/  FFMA R3, R3, R3, R38 ;  /* 0x0000000303037223 */ /* 0x000fc60000000026 */
[----:B-----5:R-:W0:Y:S02]  /*1c00*/  I2F.S16 R37, R34 ;  /* 0x0000002200257306 */ /* 0x020e240000101400 */
[----:B------:R-:W-:-:S04]  /*1c10*/  IADD3 R35, PT, PT, R3, -0xd000000, RZ ;  /* 0xf300000003237810 */ /* 0x000fc80007ffe0ff */
[----:B------:R-:W-:Y:S01]  /*1c20*/  ISETP.GT.U32.AND P0, PT, R35, 0x727fffff, PT ;  /* 0x727fffff2300780c */ /* 0x000fe20003f04070 */
[----:B-1----:R-:W-:Y:S01]  /*1c30*/  FADD R36, -R43, R36 ;  /* 0x000000242b247221 */ /* 0x002fe20000000100 */
[----:B------:R1:W2:Y:S01]  /*1c40*/  MUFU.RSQ R34, R3 ;  /* 0x0000000300227308 */ /* 0x0002a20000001400 */
[----:B------:R-:W-:Y:S02]  /*1c50*/  FSET.BF.GT.AND R35, R42, R15, PT ;  /* 0x0000000f2a23720a */ /* 0x000fe40003804000 */
[----:B------:R-:W-:Y:S01]  /*1c60*/  FFMA R36, R45, R36, R43 ;  /* 0x000000242d247223 */ /* 0x000fe2000000002b */
[----:B0-----:R-:W-:-:S03]  /*1c70*/  FADD R37, -R44, R37 ;  /* 0x000000252c257221 */ /* 0x001fc60000000100 */
[----:B------:R-:W-:Y:S01]  /*1c80*/  FFMA R26, R35, R36, R26 ;  /* 0x00000024231a7223 */ /* 0x000fe2000000001a */
[----:B------:R-:W-:-:S04]  /*1c90*/  FFMA R37, R45, R37, R44 ;  /* 0x000000252d257223 */ /* 0x000fc8000000002c */
[----:B------:R-:W-:Y:S01]  /*1ca0*/  FFMA R22, R35, R37, R22 ;  /* 0x0000002523167223 */ /* 0x000fe20000000016 */
[----:B-1----:R-:W-:Y:S06]  /*1cb0*/  @!P0 BRA `(.L_x_26) ;  /* 0x00000000000c8947 */ /* 0x002fec0003800000 */
[----:B--2---:R-:W-:-:S07]  /*1cc0*/  MOV R34, 0x1ce0 ;  /* 0x00001ce000227802 */ /* 0x004fce0000000f00 */
[----:B------:R-:W-:Y:S05]  /*1cd0*/  CALL.REL.NOINC `($__internal_0_$__cuda_sm20_sqrt_rn_f32_slowpath) ;  /* 0x0000000c00b07944 */ /* 0x000fea0003c00000 */
[----:B------:R-:W-:Y:S05]  /*1ce0*/  BRA `(.L_x_27) ;  /* 0x0000000000107947 */ /* 0x000fea0003800000 */
.L_x_26:
[----:B--2---:R-:W-:Y:S01]  /*1cf0*/  FMUL.FTZ R36, R3, R34 ;  /* 0x0000002203247220 */ /* 0x004fe20000410000 */
[----:B------:R-:W-:-:S03]  /*1d00*/  FMUL.FTZ R34, R34, 0.5 ;  /* 0x3f00000022227820 */ /* 0x000fc60000410000 */
[----:B------:R-:W-:-:S04]  /*1d10*/  FFMA R3, -R36, R36, R3 ;  /* 0x0000002424037223 */ /* 0x000fc80000000103 */
[----:B------:R-:W-:-:S07]  /*1d20*/  FFMA R36, R3, R34, R36 ;  /* 0x0000002203247223 */ /* 0x000fce0000000024 */
.L_x_27:
[----:B------:R-:W-:Y:S05]  /*1d30*/  BSYNC.RECONVERGENT B0 ;  /* 0x0000000000007941 */ /* 0x000fea0003800200 */
.L_x_25:
[C---:B------:R-:W-:Y:S01]  /*1d40*/  FSETP.NEU.AND P0, PT, R40.reuse, RZ, PT ;  /* 0x000000ff2800720b */ /* 0x040fe20003f0d000 */
        /* <DEDUP_REMOVED lines=18> */
.L_x_29:
[----:B------:R-:W-:Y:S05]  /*1e70*/  BSYNC.RECONVERGENT B0 ;  /* 0x0000000000007941 */ /* 0x000fea0003800200 */
.L_x_28:
        /* <DEDUP_REMOVED lines=14> */
.L_x_31:
[----:B------:R-:W-:Y:S05]  /*1f60*/  BSYNC.RECONVERGENT B0 ;  /* 0x0000000000007941 */ /* 0x000fea0003800200 */
.L_x_30:
[C---:B------:R-:W-:Y:S01]  /*1f70*/  FSET.BF.GT.AND R4, R10.reuse, -R41, PT ;  /* 0x800000290a04720a */ /* 0x040fe20003804000 */
[----:B------:R-:W-:Y:S01]  /*1f80*/  FADD R41, R10, R41 ;  /* 0x000000290a297221 */ /* 0x000fe20000000000 */
[----:B------:R-:W0:Y:S03]  /*1f90*/  LDC.64 R36, c[0x0][0x398] ;  /* 0x0000e600ff247b82 */ /* 0x000e260000000a00 */
[----:B------:R-:W-:-:S04]  /*1fa0*/  FMUL R41, R41, R4 ;  /* 0x0000000429297220 */ /* 0x000fc80000400000 */
[----:B------:R-:W-:Y:S01]  /*1fb0*/  FMUL R42, R18, R41 ;  /* 0x00000029122a7220 */ /* 0x000fe20000400000 */
[----:B------:R-:W1:Y:S03]  /*1fc0*/  LDC.64 R34, c[0x0][0x3a0] ;  /* 0x0000e800ff227b82 */ /* 0x000e660000000a00 */
[----:B------:R-:W2:Y:S02]  /*1fd0*/  F2I.U32.FLOOR.NTZ R3, R42 ;  /* 0x0000002a00037305 */ /* 0x000ea40000207000 */
[----:B--2---:R-:W-:-:S05]  /*1fe0*/  VIMNMX.U32 R3, PT, PT, R3, UR5, PT ;  /* 0x0000000503037c48 */ /* 0x004fca000bfe0000 */
[----:B------:R-:W-:-:S04]  /*1ff0*/  VIADD R43, R3, UR4 ;  /* 0x00000004032b7c36 */ /* 0x000fc80008000000 */
[C---:B0-----:R-:W-:Y:S01]  /*2000*/  IMAD.WIDE.U32 R40, R43.reuse, 0x2, R36 ;  /* 0x000000022b287825 */ /* 0x041fe200078e0024 */
[----:B------:R-:W-:-:S05]  /*2010*/  IADD3 R39, PT, PT, R43, 0x1, RZ ;  /* 0x000000012b277810 */ /* 0x000fca0007ffe0ff */
[----:B------:R-:W-:Y:S01]  /*2020*/  IMAD.WIDE.U32 R44, R39, 0x2, R36 ;  /* 0x00000002272c7825 */ /* 0x000fe200078e0024 */
[----:B------:R-:W2:Y:S03]  /*2030*/  LDG.E.U16 R40, desc[UR12][R40.64] ;  /* 0x0000000c28287981 */ /* 0x000ea6000c1e1500 */
[--C-:B-1----:R-:W-:Y:S02]  /*2040*/  IMAD.WIDE.U32 R36, R43, 0x2, R34.reuse ;  /* 0x000000022b247825 */ /* 0x102fe400078e0022 */
[----:B------:R0:W3:Y:S02]  /*2050*/  LDG.E.U16 R44, desc[UR12][R44.64] ;  /* 0x0000000c2c2c7981 */ /* 0x0000e4000c1e1500 */
[----:B------:R-:W-:Y:S02]  /*2060*/  IMAD.WIDE.U32 R34, R39, 0x2, R34 ;  /* 0x0000000227227825 */ /* 0x000fe400078e0022 */
[----:B------:R1:W4:Y:S04]  /*2070*/  LDG.E.U16 R36, desc[UR12][R36.64] ;  /* 0x0000000c24247981 */ /* 0x000328000c1e1500 */
[----:B------:R5:W4:Y:S01]  /*2080*/  LDG.E.U16 R34, desc[UR12][R34.64] ;  /* 0x0000000c22227981 */ /* 0x000b22000c1e1500 */
[----:B------:R-:W-:Y:S01]  /*2090*/  FADD R39, |R0|, -RZ ;  /* 0x800000ff00277221 */ /* 0x000fe20000000200 */
[----:B------:R-:W-:Y:S01]  /*20a0*/  I2FP.F32.U32 R3, R3 ;  /* 0x0000000300037245 */ /* 0x000fe20000201000 */
[----:B------:R-:W-:Y:S01]  /*20b0*/  BSSY.RECONVERGENT B0, `(.L_x_32) ;  /* 0x0000020000007945 */ /* 0x000fe20003800200 */
[----:B------:R-:W-:-:S02]  /*20c0*/  FSET.BF.GT.AND R38, R38, R15, PT ;  /* 0x0000000f2626720a */ /* 0x000fc40003804000 */
[-C--:B------:R-:W-:Y:S01]  /*20d0*/  VIMNMX R4, PT, PT, R6, R39.reuse, !PT ;  /* 0x0000002706047248 */ /* 0x080fe20007fe0100 */
[----:B------:R-:W-:Y:S01]  /*20e0*/  FADD R42, R42, -R3 ;  /* 0x800000032a2a7221 */ /* 0x000fe20000000000 */
[----:B------:R-:W-:Y:S02]  /*20f0*/  VIMNMX R39, PT, PT, R6, R39, PT ;  /* 0x0000002706277248 */ /* 0x000fe40003fe0100 */
[----:B------:R-:W-:-:S04]  /*2100*/  LOP3.LUT R6, R4, 0xfe000000, RZ, 0xc0, !PT ;  /* 0xfe00000004067812 */ /* 0x000fc800078ec0ff */
[----:B0-----:R-:W-:-:S05]  /*2110*/  LOP3.LUT R45, R6, 0x7e800000, RZ, 0x3c, !PT ;  /* 0x7e800000062d7812 */ /* 0x001fca00078e3cff */
[-C--:B-1----:R-:W-:Y:S01]  /*2120*/  FMUL R37, R39, R45.reuse ;  /* 0x0000002d27257220 */ /* 0x082fe20000400000 */
[----:B------:R-:W-:-:S03]  /*2130*/  FMUL R45, R4, R45 ;  /* 0x0000002d042d7220 */ /* 0x000fc60000400000 */
[----:B------:R-:W-:-:S04]  /*2140*/  FMUL R37, R37, R37 ;  /* 0x0000002525257220 */ /* 0x000fc80000400000 */
[----:B------:R-:W-:-:S04]  /*2150*/  FFMA R3, R45, R45, R37 ;  /* 0x0000002d2d037223 */ /* 0x000fc80000000025 */
[----:B-----5:R-:W-:-:S05]  /*2160*/  VIADD R35, R3, 0xf3000000 ;  /* 0xf300000003237836 */ /* 0x020fca0000000000 */
[----:B------:R-:W-:Y:S01]  /*2170*/  ISETP.GT.U32.AND P0, PT, R35, 0x727fffff, PT ;  /* 0x727fffff2300780c */ /* 0x000fe20003f04070 */
[----:B--2---:R-:W-:Y:S08]  /*2180*/  I2F.S16 R43, R40 ;  /* 0x00000028002b7306 */ /* 0x004ff00000101400 */
[----:B---3--:R-:W0:Y:S08]  /*2190*/  I2F.S16 R44, R44 ;  /* 0x0000002c002c7306 */ /* 0x008e300000101400 */
[----:B----4-:R-:W-:Y:S01]  /*21a0*/  I2F.S16 R41, R36 ;  /* 0x0000002400297306 */ /* 0x010fe20000101400 */
[----:B0-----:R-:W-:-:S07]  /*21b0*/  FADD R44, -R43, R44 ;  /* 0x0000002c2b2c7221 */ /* 0x001fce0000000100 */
[----:B------:R-:W0:Y:S01]  /*21c0*/  I2F.S16 R34, R34 ;  /* 0x0000002200227306 */ /* 0x000e220000101400 */
[----:B------:R-:W-:-:S04]  /*21d0*/  FFMA R44, R42, R44, R43 ;  /* 0x0000002c2a2c7223 */ /* 0x000fc8000000002b */
[----:B------:R-:W-:-:S03]  /*21e0*/  FFMA R27, R38, R44, R27 ;  /* 0x0000002c261b7223 */ /* 0x000fc6000000001b */
[----:B------:R1:W2:Y:S01]  /*21f0*/  MUFU.RSQ R40, R3 ;  /* 0x0000000300287308 */ /* 0x0002a20000001400 */
[----:B0-----:R-:W-:-:S04]  /*2200*/  FADD R35, -R41, R34 ;  /* 0x0000002229237221 */ /* 0x001fc80000000100 */
[----:B------:R-:W-:-:S04]  /*2210*/  FFMA R42, R42, R35, R41 ;  /* 0x000000232a2a7223 */ /* 0x000fc80000000029 */
[----:B------:R-:W-:Y:S01]  /*2220*/  FFMA R23, R38, R42, R23 ;  /* 0x0000002a26177223 */ /* 0x000fe20000000017 */
[----:B-1----:R-:W-:Y:S06]  /*2230*/  @!P0 BRA `(.L_x_33) ;  /* 0x00000000000c8947 */ /* 0x002fec0003800000 */
[----:B------:R-:W-:-:S07]  /*2240*/  MOV R34, 0x2260 ;  /* 0x0000226000227802 */ /* 0x000fce0000000f00 */
[----:B--2---:R-:W-:Y:S05]  /*2250*/  CALL.REL.NOINC `($__internal_0_$__cuda_sm20_sqrt_rn_f32_slowpath) ;  /* 0x0000000800507944 */ /* 0x004fea0003c00000 */
[----:B------:R-:W-:Y:S05]  /*2260*/  BRA `(.L_x_34) ;  /* 0x0000000000107947 */ /* 0x000fea0003800000 */
.L_x_33:
[----:B--2---:R-:W-:Y:S01]  /*2270*/  FMUL.FTZ R36, R3, R40 ;  /* 0x0000002803247220 */ /* 0x004fe20000410000 */
[----:B------:R-:W-:-:S03]  /*2280*/  FMUL.FTZ R34, R40, 0.5 ;  /* 0x3f00000028227820 */ /* 0x000fc60000410000 */
[----:B------:R-:W-:-:S04]  /*2290*/  FFMA R3, -R36, R36, R3 ;  /* 0x0000002424037223 */ /* 0x000fc80000000103 */
[----:B------:R-:W-:-:S07]  /*22a0*/  FFMA R36, R3, R34, R36 ;  /* 0x0000002203247223 */ /* 0x000fce0000000024 */
.L_x_34:
[----:B------:R-:W-:Y:S05]  /*22b0*/  BSYNC.RECONVERGENT B0 ;  /* 0x0000000000007941 */ /* 0x000fea0003800200 */
.L_x_32:
        /* <DEDUP_REMOVED lines=19> */
.L_x_36:
[----:B------:R-:W-:Y:S05]  /*23f0*/  BSYNC.RECONVERGENT B0 ;  /* 0x0000000000007941 */ /* 0x000fea0003800200 */
.L_x_35:
        /* <DEDUP_REMOVED lines=14> */
.L_x_38:
[----:B------:R-:W-:Y:S05]  /*24e0*/  BSYNC.RECONVERGENT B0 ;  /* 0x0000000000007941 */ /* 0x000fea0003800200 */
.L_x_37:
        /* <DEDUP_REMOVED lines=9> */
[C---:B------:R-:W-:Y:S02]  /*2580*/  VIADD R41, R35.reuse, 0x1 ;  /* 0x0000000123297836 */ /* 0x040fe40000000000 */
[----:B0-----:R-:W-:-:S04]  /*2590*/  IMAD.WIDE.U32 R38, R35, 0x2, R36 ;  /* 0x0000000223267825 */ /* 0x001fc800078e0024 */
[----:B-1----:R-:W-:Y:S02]  /*25a0*/  IMAD.WIDE.U32 R34, R35, 0x2, R4 ;  /* 0x0000000223227825 */ /* 0x002fe400078e0004 */
[----:B------:R-:W2:Y:S02]  /*25b0*/  LDG.E.U16 R38, desc[UR12][R38.64] ;  /* 0x0000000c26267981 */ /* 0x000ea4000c1e1500 */
[C---:B------:R-:W-:Y:S02]  /*25c0*/  IMAD.WIDE.U32 R36, R41.reuse, 0x2, R36 ;  /* 0x0000000229247825 */ /* 0x040fe400078e0024 */
[----:B------:R-:W3:Y:S02]  /*25d0*/  LDG.E.U16 R34, desc[UR12][R34.64] ;  /* 0x0000000c22227981 */ /* 0x000ee4000c1e1500 */
[----:B------:R-:W-:Y:S02]  /*25e0*/  IMAD.WIDE.U32 R4, R41, 0x2, R4 ;  /* 0x0000000229047825 */ /* 0x000fe400078e0004 */
[----:B------:R-:W4:Y:S04]  /*25f0*/  LDG.E.U16 R36, desc[UR12][R36.64] ;  /* 0x0000000c24247981 */ /* 0x000f28000c1e1500 */
[----:B------:R-:W5:Y:S01]  /*2600*/  LDG.E.U16 R4, desc[UR12][R4.64] ;  /* 0x0000000c04047981 */ /* 0x000f62000c1e1500 */
[----:B------:R-:W-:-:S02]  /*2610*/  I2FP.F32.U32 R40, R40 ;  /* 0x0000002800287245 */ /* 0x000fc40000201000 */
[----:B------:R-:W-:-:S03]  /*2620*/  IADD3 R9, PT, PT, R9, 0x1, RZ ;  /* 0x0000000109097810 */ /* 0x000fc60007ffe0ff */
[----:B------:R-:W-:Y:S01]  /*2630*/  FADD R40, R3, -R40 ;  /* 0x8000002803287221 */ /* 0x000fe20000000000 */
[----:B------:R-:W-:-:S04]  /*2640*/  LOP3.LUT R3, R9, 0xffff, RZ, 0xc0, !PT ;  /* 0x0000ffff09037812 */ /* 0x000fc800078ec0ff */
[----:B------:R-:W-:Y:S02]  /*2650*/  ISETP.GT.U32.AND P0, PT, R20, R3, PT ;  /* 0x000000031400720c */ /* 0x000fe40003f04070 */
[----:B------:R-:W-:Y:S01]  /*2660*/  FSET.BF.GT.AND R3, R6, R15, PT ;  /* 0x0000000f0603720a */ /* 0x000fe20003804000 */
[----:B------:R-:W-:Y:S01]  /*2670*/  UIADD3 UR4, UPT, UPT, UR8, UR4, URZ ;  /* 0x0000000408047290 */ /* 0x000fe2000fffe0ff */
[----:B--2---:R-:W-:Y:S08]  /*2680*/  I2F.S16 R43, R38 ;  /* 0x00000026002b7306 */ /* 0x004ff00000101400 */
[----:B---3--:R-:W-:Y:S08]  /*2690*/  I2F.S16 R41, R34 ;  /* 0x0000002200297306 */ /* 0x008ff00000101400 */
[----:B----4-:R-:W0:Y:S08]  /*26a0*/  I2F.S16 R42, R36 ;  /* 0x00000024002a7306 */ /* 0x010e300000101400 */
[----:B-----5:R-:W1:Y:S01]  /*26b0*/  I2F.S16 R44, R4 ;  /* 0x00000004002c7306 */ /* 0x020e620000101400 */
[----:B0-----:R-:W-:-:S04]  /*26c0*/  FADD R42, -R43, R42 ;  /* 0x0000002a2b2a7221 */ /* 0x001fc80000000100 */
[----:B------:R-:W-:Y:S01]  /*26d0*/  FFMA R42, R40, R42, R43 ;  /* 0x0000002a282a7223 */ /* 0x000fe2000000002b */
[----:B-1----:R-:W-:-:S04]  /*26e0*/  FADD R44, -R41, R44 ;  /* 0x0000002c292c7221 */ /* 0x002fc80000000100 */
[----:B------:R-:W-:Y:S01]  /*26f0*/  FFMA R41, R40, R44, R41 ;  /* 0x0000002c28297223 */ /* 0x000fe20000000029 */
[----:B------:R-:W-:-:S03]  /*2700*/  FFMA R28, R3, R42, R28 ;  /* 0x0000002a031c7223 */ /* 0x000fc6000000001c */
[----:B------:R-:W-:Y:S01]  /*2710*/  FFMA R24, R3, R41, R24 ;  /* 0x0000002903187223 */ /* 0x000fe20000000018 */
[----:B------:R-:W-:Y:S06]  /*2720*/  @P0 BRA `(.L_x_39) ;  /* 0xffffffe800500947 */ /* 0x000fec000383ffff */
.L_x_7:
[----:B------:R-:W-:-:S05]  /*2730*/  VIADD R13, R13, 0x1 ;  /* 0x000000010d0d7836 */ /* 0x000fca0000000000 */
[----:B------:R-:W-:-:S04]  /*2740*/  LOP3.LUT R4, R13, 0xffff, RZ, 0xc0, !PT ;  /* 0x0000ffff0d047812 */ /* 0x000fc800078ec0ff */
[----:B------:R-:W-:-:S13]  /*2750*/  ISETP.GT.U32.AND P0, PT, R33, R4, PT ;  /* 0x000000042100720c */ /* 0x000fda0003f04070 */
[----:B------:R-:W-:Y:S05]  /*2760*/  @P0 BRA `(.L_x_40) ;  /* 0xffffffd800f00947 */ /* 0x000fea000383ffff */
.L_x_0:
[----:B------:R-:W-:Y:S01]  /*2770*/  SHF.L.U32 R30, R30, 0x2, RZ ;  /* 0x000000021e1e7819 */ /* 0x000fe200000006ff */
[----:B------:R-:W0:Y:S01]  /*2780*/  LDCU.64 UR14, c[0x0][0x3a8] ;  /* 0x00007500ff0e77ac */ /* 0x000e220008000a00 */
[--C-:B------:R-:W-:Y:S02]  /*2790*/  SHF.R.U32.HI R7, RZ, 0x10, R25.reuse ;  /* 0x00000010ff077819 */ /* 0x100fe40000011619 */
[--C-:B------:R-:W-:Y:S01]  /*27a0*/  SHF.R.U32.HI R9, RZ, 0x8, R25.reuse ;  /* 0x00000008ff097819 */ /* 0x100fe20000011619 */
[----:B-----5:R-:W-:Y:S01]  /*27b0*/  IMAD R30, R31, R32, R30 ;  /* 0x000000201f1e7224 */ /* 0x020fe200078e021e */
[--C-:B------:R-:W-:Y:S02]  /*27c0*/  SHF.R.U32.HI R11, RZ, 0x18, R26.reuse ;  /* 0x00000018ff0b7819 */ /* 0x100fe4000001161a */
[----:B------:R-:W-:Y:S01]  /*27d0*/  SHF.R.U32.HI R13, RZ, 0x10, R26 ;  /* 0x00000010ff0d7819 */ /* 0x000fe2000001161a */
[----:B------:R-:W-:Y:S01]  /*27e0*/  IMAD.SHL.U32 R30, R30, 0x4, RZ ;  /* 0x000000041e1e7824 */ /* 0x000fe200078e00ff */
[----:B------:R-:W-:-:S02]  /*27f0*/  SHF.R.U32.HI R5, RZ, 0x18, R25 ;  /* 0x00000018ff057819 */ /* 0x000fc40000011619 */
[----:B------:R-:W-:Y:S02]  /*2800*/  SHF.R.U32.HI R15, RZ, 0x8, R26 ;  /* 0x00000008ff0f7819 */ /* 0x000fe4000001161a */
[----:B------:R-:W-:Y:S02]  /*2810*/  LOP3.LUT R30, R30, 0x3fffc, RZ, 0xc0, !PT ;  /* 0x0003fffc1e1e7812 */ /* 0x000fe400078ec0ff */
[--C-:B------:R-:W-:Y:S02]  /*2820*/  SHF.R.U32.HI R17, RZ, 0x18, R27.reuse ;  /* 0x00000018ff117819 */ /* 0x100fe4000001161b */
[----:B------:R-:W-:Y:S02]  /*2830*/  SHF.R.U32.HI R19, RZ, 0x10, R27 ;  /* 0x00000010ff137819 */ /* 0x000fe4000001161b */
[----:B0-----:R-:W-:-:S04]  /*2840*/  IADD3 R2, P0, PT, R30, UR14, RZ ;  /* 0x0000000e1e027c10 */ /* 0x001fc8000ff1e0ff */
[----:B------:R-:W-:Y:S01]  /*2850*/  IADD3.X R3, PT, PT, RZ, UR15, RZ, P0, !PT ;  /* 0x0000000fff037c10 */ /* 0x000fe200087fe4ff */
[----:B------:R-:W0:Y:S04]  /*2860*/  LDCU.64 UR14, c[0x0][0x3b0] ;  /* 0x00007600ff0e77ac */ /* 0x000e280008000a00 */
[----:B------:R1:W-:Y:S04]  /*2870*/  STG.E.U8 desc[UR12][R2.64+0x2], R7 ;  /* 0x0000020702007986 */ /* 0x0003e8000c10110c */
[----:B------:R2:W-:Y:S04]  /*2880*/  STG.E.U8 desc[UR12][R2.64+0x1], R9 ;  /* 0x0000010902007986 */ /* 0x0005e8000c10110c */
[----:B------:R3:W-:Y:S01]  /*2890*/  STG.E.U8 desc[UR12][R2.64+0x7], R11 ;  /* 0x0000070b02007986 */ /* 0x0007e2000c10110c */
[----:B-1----:R-:W-:-:S03]  /*28a0*/  SHF.R.U32.HI R7, RZ, 0x8, R27 ;  /* 0x00000008ff077819 */ /* 0x002fc6000001161b */
[----:B------:R1:W-:Y:S01]  /*28b0*/  STG.E.U8 desc[UR12][R2.64+0x6], R13 ;  /* 0x0000060d02007986 */ /* 0x0003e2000c10110c */
[----:B0-----:R-:W-:Y:S02]  /*28c0*/  IADD3 R4, P0, PT, R30, UR14, RZ ;  /* 0x0000000e1e047c10 */ /* 0x001fe4000ff1e0ff */
[--C-:B--2---:R-:W-:Y:S01]  /*28d0*/  SHF.R.U32.HI R9, RZ, 0x18, R28.reuse ;  /* 0x00000018ff097819 */ /* 0x104fe2000001161c */
[----:B------:R0:W-:Y:S01]  /*28e0*/  STG.E.U8 desc[UR12][R2.64+0x3], R5 ;  /* 0x0000030502007986 */ /* 0x0001e2000c10110c */
[----:B---3--:R-:W-:-:S03]  /*28f0*/  SHF.R.U32.HI R11, RZ, 0x10, R28 ;  /* 0x00000010ff0b7819 */ /* 0x008fc6000001161c */
[----:B------:R2:W-:Y:S04]  /*2900*/  STG.E.U8 desc[UR12][R2.64+0x5], R15 ;  /* 0x0000050f02007986 */ /* 0x0005e8000c10110c */
[----:B------:R3:W-:Y:S01]  /*2910*/  STG.E.U8 desc[UR12][R2.64+0xb], R17 ;  /* 0x00000b1102007986 */ /* 0x0007e2000c10110c */
[----:B-1----:R-:W-:-:S03]  /*2920*/  SHF.R.U32.HI R13, RZ, 0x8, R28 ;  /* 0x00000008ff0d7819 */ /* 0x002fc6000001161c */
[----:B------:R1:W-:Y:S01]  /*2930*/  STG.E.U8 desc[UR12][R2.64+0x9], R7 ;  /* 0x0000090702007986 */ /* 0x0003e2000c10110c */
[----:B0-----:R-:W-:Y:S01]  /*2940*/  IMAD.X R5, RZ, RZ, UR15, P0 ;  /* 0x0000000fff057e24 */ /* 0x001fe200080e06ff */
[--C-:B--2---:R-:W-:Y:S02]  /*2950*/  SHF.R.U32.HI R15, RZ, 0x18, R21.reuse ;  /* 0x00000018ff0f7819 */ /* 0x104fe40000011615 */
[----:B------:R-:W-:Y:S01]  /*2960*/  STG.E.U8 desc[UR12][R2.64], R25 ;  /* 0x0000001902007986 */ /* 0x000fe2000c10110c */
[----:B---3--:R-:W-:-:S03]  /*2970*/  SHF.R.U32.HI R17, RZ, 0x8, R21 ;  /* 0x00000008ff117819 */ /* 0x008fc60000011615 */
[----:B------:R-:W-:Y:S01]  /*2980*/  STG.E.U8 desc[UR12][R2.64+0x4], R26 ;  /* 0x0000041a02007986 */ /* 0x000fe2000c10110c */
[----:B-1----:R-:W-:-:S03]  /*2990*/  SHF.R.U32.HI R7, RZ, 0x10, R21 ;  /* 0x00000010ff077819 */ /* 0x002fc60000011615 */
[----:B------:R0:W-:Y:S04]  /*29a0*/  STG.E.U8 desc[UR12][R2.64+0xa], R19 ;  /* 0x00000a1302007986 */ /* 0x0001e8000c10110c */
[----:B------:R-:W-:Y:S04]  /*29b0*/  STG.E.U8 desc[UR12][R2.64+0x8], R27 ;  /* 0x0000081b02007986 */ /* 0x000fe8000c10110c */
[----:B------:R1:W-:Y:S04]  /*29c0*/  STG.E.U8 desc[UR12][R2.64+0xf], R9 ;  /* 0x00000f0902007986 */ /* 0x0003e8000c10110c */
[----:B------:R2:W-:Y:S01]  /*29d0*/  STG.E.U8 desc[UR12][R2.64+0xe], R11 ;  /* 0x00000e0b02007986 */ /* 0x0005e2000c10110c */
[----:B0-----:R-:W-:-:S03]  /*29e0*/  SHF.R.U32.HI R19, RZ, 0x18, R23 ;  /* 0x00000018ff137819 */ /* 0x001fc60000011617 */
[----:B------:R0:W-:Y:S04]  /*29f0*/  STG.E.U8 desc[UR12][R2.64+0xd], R13 ;  /* 0x00000d0d02007986 */ /* 0x0001e8000c10110c */
[----:B------:R3:W-:Y:S01]  /*2a00*/  STG.E.U8 desc[UR12][R2.64+0xc], R28 ;  /* 0x00000c1c02007986 */ /* 0x0007e2000c10110c */
[----:B-1----:R-:W-:-:S03]  /*2a10*/  SHF.R.U32.HI R9, RZ, 0x10, R22 ;  /* 0x00000010ff097819 */ /* 0x002fc60000011616 */
[----:B------:R1:W-:Y:S01]  /*2a20*/  STG.E.U8 desc[UR12][R4.64], R21 ;  /* 0x0000001504007986 */ /* 0x0003e2000c10110c */
[----:B--2---:R-:W-:-:S03]  /*2a30*/  SHF.R.U32.HI R11, RZ, 0x18, R22 ;  /* 0x00000018ff0b7819 */ /* 0x004fc60000011616 */
[----:B------:R2:W-:Y:S01]  /*2a40*/  STG.E.U8 desc[UR12][R4.64+0x2], R7 ;  /* 0x0000020704007986 */ /* 0x0005e2000c10110c */
[----:B0-----:R-:W-:-:S03]  /*2a50*/  SHF.R.U32.HI R13, RZ, 0x10, R23 ;  /* 0x00000010ff0d7819 */ /* 0x001fc60000011617 */
[----:B------:R0:W-:Y:S01]  /*2a60*/  STG.E.U8 desc[UR12][R4.64+0x3], R15 ;  /* 0x0000030f04007986 */ /* 0x0001e2000c10110c */
[----:B---3--:R-:W-:-:S03]  /*2a70*/  SHF.R.U32.HI R3, RZ, 0x8, R22 ;  /* 0x00000008ff037819 */ /* 0x008fc60000011616 */
[----:B------:R3:W-:Y:S01]  /*2a80*/  STG.E.U8 desc[UR12][R4.64+0x1], R17 ;  /* 0x0000011104007986 */ /* 0x0007e2000c10110c */
[--C-:B-1----:R-:W-:Y:S02]  /*2a90*/  SHF.R.U32.HI R21, RZ, 0x8, R24.reuse ;  /* 0x00000008ff157819 */ /* 0x102fe40000011618 */
[----:B--2---:R-:W-:Y:S01]  /*2aa0*/  SHF.R.U32.HI R7, RZ, 0x8, R23 ;  /* 0x00000008ff077819 */ /* 0x004fe20000011617 */
[----:B------:R-:W-:Y:S01]  /*2ab0*/  STG.E.U8 desc[UR12][R4.64+0x4], R22 ;  /* 0x0000041604007986 */ /* 0x000fe2000c10110c */
[----:B0-----:R-:W-:-:S03]  /*2ac0*/  SHF.R.U32.HI R15, RZ, 0x10, R24 ;  /* 0x00000010ff0f7819 */ /* 0x001fc60000011618 */
[----:B------:R-:W-:Y:S01]  /*2ad0*/  STG.E.U8 desc[UR12][R4.64+0x6], R9 ;  /* 0x0000060904007986 */ /* 0x000fe2000c10110c */
[----:B---3--:R-:W-:-:S03]  /*2ae0*/  SHF.R.U32.HI R17, RZ, 0x18, R24 ;  /* 0x00000018ff117819 */ /* 0x008fc60000011618 */
[----:B------:R-:W-:Y:S04]  /*2af0*/  STG.E.U8 desc[UR12][R4.64+0x7], R11 ;  /* 0x0000070b04007986 */ /* 0x000fe8000c10110c */
        /* <DEDUP_REMOVED lines=8> */
[----:B------:R-:W-:Y:S01]  /*2b80*/  STG.E.U8 desc[UR12][R4.64+0xd], R21 ;  /* 0x00000d1504007986 */ /* 0x000fe2000c10110c */
[----:B------:R-:W-:Y:S05]  /*2b90*/  EXIT ;  /* 0x000000000000794d */ /* 0x000fea0003800000 */
        .weak           $__internal_0_$__cuda_sm20_sqrt_rn_f32_slowpath
        .type           $__internal_0_$__cuda_sm20_sqrt_rn_f32_slowpath,@function
        .size           $__internal_0_$__cuda_sm20_sqrt_rn_f32_slowpath,($__internal_1_$__cuda_sm3x_div_rn_noftz_f32_slowpath - $__internal_0_$__cuda_sm20_sqrt_rn_f32_slowpath)
$__internal_0_$__cuda_sm20_sqrt_rn_f32_slowpath:
[----:B------:R-:W-:-:S13]  /*2ba0*/  LOP3.LUT P0, RZ, R3, 0x7fffffff, RZ, 0xc0, !PT ;  /* 0x7fffffff03ff7812 */ /* 0x000fda000780c0ff */
[----:B------:R-:W-:Y:S01]  /*2bb0*/  @!P0 MOV R36, R3 ;  /* 0x0000000300248202 */ /* 0x000fe20000000f00 */
[----:B------:R-:W-:Y:S06]  /*2bc0*/  @!P0 BRA `(.L_x_41) ;  /* 0x0000000000408947 */ /* 0x000fec0003800000 */
[----:B------:R-:W-:-:S13]  /*2bd0*/  FSETP.GEU.FTZ.AND P0, PT, R3, RZ, PT ;  /* 0x000000ff0300720b */ /* 0x000fda0003f1e000 */
[----:B------:R-:W-:Y:S01]  /*2be0*/  @!P0 IMAD.MOV.U32 R36, RZ, RZ, 0x7fffffff ;  /* 0x7fffffffff248424 */ /* 0x000fe200078e00ff */
[----:B------:R-:W-:Y:S06]  /*2bf0*/  @!P0 BRA `(.L_x_41) ;  /* 0x0000000000348947 */ /* 0x000fec0003800000 */
[----:B------:R-:W-:-:S13]  /*2c00*/  FSETP.GTU.FTZ.AND P0, PT, |R3|, +INF , PT ;  /* 0x7f8000000300780b */ /* 0x000fda0003f1c200 */
[----:B------:R-:W-:Y:S01]  /*2c10*/  @P0 FADD.FTZ R36, R3, 1 ;  /* 0x3f80000003240421 */ /* 0x000fe20000010000 */
[----:B------:R-:W-:Y:S06]  /*2c20*/  @P0 BRA `(.L_x_41) ;  /* 0x0000000000280947 */ /* 0x000fec0003800000 */
[----:B------:R-:W-:-:S13]  /*2c30*/  FSETP.NEU.FTZ.AND P0, PT, |R3|, +INF , PT ;  /* 0x7f8000000300780b */ /* 0x000fda0003f1d200 */
[----:B------:R-:W-:-:S04]  /*2c40*/  @P0 FFMA R38, R3, 1.84467440737095516160e+19, RZ ;  /* 0x5f80000003260823 */ /* 0x000fc800000000ff */
[----:B------:R-:W0:Y:S02]  /*2c50*/  @P0 MUFU.RSQ R36, R38 ;  /* 0x0000002600240308 */ /* 0x000e240000001400 */
[----:B0-----:R-:W-:-:S04]  /*2c60*/  @P0 FMUL.FTZ R35, R38, R36 ;  /* 0x0000002426230220 */ /* 0x001fc80000410000 */
[----:B------:R-:W-:-:S04]  /*2c70*/  @P0 FADD.FTZ R37, -R35, -RZ ;  /* 0x800000ff23250221 */ /* 0x000fc80000010100 */
[----:B------:R-:W-:Y:S01]  /*2c80*/  @P0 FFMA R42, R35, R37, R38 ;  /* 0x00000025232a0223 */ /* 0x000fe20000000026 */
[----:B------:R-:W-:Y:S01]  /*2c90*/  @P0 FMUL.FTZ R37, R36, 0.5 ;  /* 0x3f00000024250820 */ /* 0x000fe20000410000 */
[----:B------:R-:W-:-:S03]  /*2ca0*/  @!P0 MOV R36, R3 ;  /* 0x0000000300248202 */ /* 0x000fc60000000f00 */
[----:B------:R-:W-:-:S04]  /*2cb0*/  @P0 FFMA R37, R42, R37, R35 ;  /* 0x000000252a250223 */ /* 0x000fc80000000023 */
[----:B------:R-:W-:-:S07]  /*2cc0*/  @P0 FMUL.FTZ R36, R37, 2.3283064365386962891e-10 ;  /* 0x2f80000025240820 */ /* 0x000fce0000410000 */
.L_x_41:
[----:B------:R-:W-:-:S04]  /*2cd0*/  IMAD.MOV.U32 R35, RZ, RZ, 0x0 ;  /* 0x00000000ff237424 */ /* 0x000fc800078e00ff */
[----:B------:R-:W-:Y:S05]  /*2ce0*/  RET.REL.NODEC R34 `(pwi_4pix_per_thread) ;  /* 0xffffffd022c47950 */ /* 0x000fea0003c3ffff */
        .weak           $__internal_1_$__cuda_sm3x_div_rn_noftz_f32_slowpath
        .type           $__internal_1_$__cuda_sm3x_div_rn_noftz_f32_slowpath,@function
        .size           $__internal_1_$__cuda_sm3x_div_rn_noftz_f32_slowpath,(.L_x_153 - $__internal_1_$__cuda_sm3x_div_rn_noftz_f32_slowpath)
$__internal_1_$__cuda_sm3x_div_rn_noftz_f32_slowpath:
[----:B------:R-:W-:Y:S01]  /*2cf0*/  SHF.R.U32.HI R35, RZ, 0x17, R3 ;  /* 0x00000017ff237819 */ /* 0x000fe20000011603 */
[----:B------:R-:W-:Y:S01]  /*2d00*/  BSSY.RECONVERGENT B1, `(.L_x_42) ;  /* 0x0000062000017945 */ /* 0x000fe20003800200 */
[----:B------:R-:W-:Y:S02]  /*2d10*/  SHF.R.U32.HI R42, RZ, 0x17, R37 ;  /* 0x00000017ff2a7819 */ /* 0x000fe40000011625 */
[----:B------:R-:W-:Y:S02]  /*2d20*/  LOP3.LUT R35, R35, 0xff, RZ, 0xc0, !PT ;  /* 0x000000ff23237812 */ /* 0x000fe400078ec0ff */
[----:B------:R-:W-:Y:S02]  /*2d30*/  LOP3.LUT R42, R42, 0xff, RZ, 0xc0, !PT ;  /* 0x000000ff2a2a7812 */ /* 0x000fe400078ec0ff */
[----:B------:R-:W-:-:S03]  /*2d40*/  IADD3 R38, PT, PT, R35, -0x1, RZ ;  /* 0xffffffff23267810 */ /* 0x000fc60007ffe0ff */
[----:B------:R-:W-:Y:S01]  /*2d50*/  VIADD R39, R42, 0xffffffff ;  /* 0xffffffff2a277836 */ /* 0x000fe20000000000 */
[----:B------:R-:W-:-:S04]  /*2d60*/  ISETP.GT.U32.AND P0, PT, R38, 0xfd, PT ;  /* 0x000000fd2600780c */ /* 0x000fc80003f04070 */
[----:B------:R-:W-:-:S13]  /*2d70*/  ISETP.GT.U32.OR P0, PT, R39, 0xfd, P0 ;  /* 0x000000fd2700780c */ /* 0x000fda0000704470 */
[----:B------:R-:W-:Y:S01]  /*2d80*/  @!P0 MOV R36, RZ ;  /* 0x000000ff00248202 */ /* 0x000fe20000000f00 */
[----:B------:R-:W-:Y:S06]  /*2d90*/  @!P0 BRA `(.L_x_43) ;  /* 0x00000000005c8947 */ /* 0x000fec0003800000 */
[----:B------:R-:W-:Y:S02]  /*2da0*/  FSETP.GTU.FTZ.AND P0, PT, |R37|, +INF , PT ;  /* 0x7f8000002500780b */ /* 0x000fe40003f1c200 */
[----:B------:R-:W-:-:S04]  /*2db0*/  FSETP.GTU.FTZ.AND P1, PT, |R3|, +INF , PT ;  /* 0x7f8000000300780b */ /* 0x000fc80003f3c200 */
[----:B------:R-:W-:-:S13]  /*2dc0*/  PLOP3.LUT P0, PT, P0, P1, PT, 0xf8, 0x8f ;  /* 0x00000000008f781c */ /* 0x000fda0000703f70 */
[----:B------:R-:W-:Y:S05]  /*2dd0*/  @P0 BRA `(.L_x_44) ;  /* 0x00000004004c0947 */ /* 0x000fea0003800000 */
[----:B------:R-:W-:-:S13]  /*2de0*/  LOP3.LUT P0, RZ, R3, 0x7fffffff, R37, 0xc8, !PT ;  /* 0x7fffffff03ff7812 */ /* 0x000fda000780c825 */
[----:B------:R-:W-:Y:S05]  /*2df0*/  @!P0 BRA `(.L_x_45) ;  /* 0x00000004003c8947 */ /* 0x000fea0003800000 */
[----:B------:R-:W-:Y:S02]  /*2e00*/  FSETP.NEU.FTZ.AND P3, PT, |R37|, +INF , PT ;  /* 0x7f8000002500780b */ /* 0x000fe40003f7d200 */
[----:B------:R-:W-:Y:S02]  /*2e10*/  FSETP.NEU.FTZ.AND P1, PT, |R3|, +INF , PT ;  /* 0x7f8000000300780b */ /* 0x000fe40003f3d200 */
[----:B------:R-:W-:-:S11]  /*2e20*/  FSETP.NEU.FTZ.AND P0, PT, |R37|, +INF , PT ;  /* 0x7f8000002500780b */ /* 0x000fd60003f1d200 */
[----:B------:R-:W-:Y:S05]  /*2e30*/  @!P1 BRA !P3, `(.L_x_45) ;  /* 0x00000004002c9947 */ /* 0x000fea0005800000 */
[----:B------:R-:W-:-:S04]  /*2e40*/  LOP3.LUT P3, RZ, R37, 0x7fffffff, RZ, 0xc0, !PT ;  /* 0x7fffffff25ff7812 */ /* 0x000fc8000786c0ff */
[----:B------:R-:W-:-:S13]  /*2e50*/  PLOP3.LUT P1, PT, P1, P3, PT, 0x2f, 0xf2 ;  /* 0x0000000000f2781c */ /* 0x000fda0000f26577 */
[----:B------:R-:W-:Y:S05]  /*2e60*/  @P1 BRA `(.L_x_46) ;  /* 0x0000000400181947 */ /* 0x000fea0003800000 */
[----:B------:R-:W-:-:S04]  /*2e70*/  LOP3.LUT P1, RZ, R3, 0x7fffffff, RZ, 0xc0, !PT ;  /* 0x7fffffff03ff7812 */ /* 0x000fc8000782c0ff */
[----:B------:R-:W-:-:S13]  /*2e80*/  PLOP3.LUT P0, PT, P0, P1, PT, 0x2f, 0xf2 ;  /* 0x0000000000f2781c */ /* 0x000fda0000702577 */
[----:B------:R-:W-:Y:S05]  /*2e90*/  @P0 BRA `(.L_x_47) ;  /* 0x0000000400000947 */ /* 0x000fea0003800000 */
[----:B------:R-:W-:Y:S02]  /*2ea0*/  ISETP.GE.AND P0, PT, R39, RZ, PT ;  /* 0x000000ff2700720c */ /* 0x000fe40003f06270 */
[----:B------:R-:W-:-:S11]  /*2eb0*/  ISETP.GE.AND P1, PT, R38, RZ, PT ;  /* 0x000000ff2600720c */ /* 0x000fd60003f26270 */
[----:B------:R-:W-:Y:S01]  /*2ec0*/  @P0 MOV R36, RZ ;  /* 0x000000ff00240202 */ /* 0x000fe20000000f00 */
[----:B------:R-:W-:Y:S02]  /*2ed0*/  @!P0 IMAD.MOV.U32 R36, RZ, RZ, -0x40 ;  /* 0xffffffc0ff248424 */ /* 0x000fe400078e00ff */
[----:B------:R-:W-:Y:S01]  /*2ee0*/  @!P0 FFMA R37, R37, 1.84467440737095516160e+19, RZ ;  /* 0x5f80000025258823 */ /* 0x000fe200000000ff */
[----:B------:R-:W-:Y:S02]  /*2ef0*/  @!P1 FFMA R3, R3, 1.84467440737095516160e+19, RZ ;  /* 0x5f80000003039823 */ /* 0x000fe400000000ff */
[----:B------:R-:W-:-:S07]  /*2f00*/  @!P1 IADD3 R36, PT, PT, R36, 0x40, RZ ;  /* 0x0000004024249810 */ /* 0x000fce0007ffe0ff */
.L_x_43:
[----:B------:R-:W-:Y:S01]  /*2f10*/  LEA R38, R35, 0xc0800000, 0x17 ;  /* 0xc080000023267811 */ /* 0x000fe200078eb8ff */
[----:B------:R-:W-:Y:S01]  /*2f20*/  VIADD R42, R42, 0xffffff81 ;  /* 0xffffff812a2a7836 */ /* 0x000fe20000000000 */
[----:B------:R-:W-:Y:S02]  /*2f30*/  BSSY.RECONVERGENT B2, `(.L_x_48) ;  /* 0x0000035000027945 */ /* 0x000fe40003800200 */
[----:B------:R-:W-:-:S04]  /*2f40*/  IADD3 R43, PT, PT, -R38, R3, RZ ;  /* 0x00000003262b7210 */ /* 0x000fc80007ffe1ff */
[----:B------:R-:W0:Y:S01]  /*2f50*/  MUFU.RCP R3, R43 ;  /* 0x0000002b00037308 */ /* 0x000e220000001000 */
[----:B------:R-:W-:-:S04]  /*2f60*/  FADD.FTZ R38, -R43, -RZ ;  /* 0x800000ff2b267221 */ /* 0x000fc80000010100 */
[----:B0-----:R-:W-:-:S04]  /*2f70*/  FFMA R40, R3, R38, 1 ;  /* 0x3f80000003287423 */ /* 0x001fc80000000026 */
[----:B------:R-:W-:Y:S01]  /*2f80*/  FFMA R40, R3, R40, R3 ;  /* 0x0000002803287223 */ /* 0x000fe20000000003 */
[----:B------:R-:W-:-:S04]  /*2f90*/  IMAD R3, R42, -0x800000, R37 ;  /* 0xff8000002a037824 */ /* 0x000fc800078e0225 */
[----:B------:R-:W-:-:S04]  /*2fa0*/  FFMA R37, R3, R40, RZ ;  /* 0x0000002803257223 */ /* 0x000fc800000000ff */
[----:B------:R-:W-:-:S04]  /*2fb0*/  FFMA R39, R38, R37, R3 ;  /* 0x0000002526277223 */ /* 0x000fc80000000003 */
[----:B------:R-:W-:Y:S01]  /*2fc0*/  FFMA R39, R40, R39, R37 ;  /* 0x0000002728277223 */ /* 0x000fe20000000025 */
[----:B------:R-:W-:-:S03]  /*2fd0*/  IADD3 R37, PT, PT, R42, 0x7f, -R35 ;  /* 0x0000007f2a257810 */ /* 0x000fc60007ffe823 */
[----:B------:R-:W-:Y:S01]  /*2fe0*/  FFMA R38, R38, R39, R3 ;  /* 0x0000002726267223 */ /* 0x000fe20000000003 */
[----:B------:R-:W-:-:S03]  /*2ff0*/  IADD3 R36, PT, PT, R37, R36, RZ ;  /* 0x0000002425247210 */ /* 0x000fc60007ffe0ff */
[----:B------:R-:W-:-:S05]  /*3000*/  FFMA R3, R40, R38, R39 ;  /* 0x0000002628037223 */ /* 0x000fca0000000027 */
[----:B------:R-:W-:-:S04]  /*3010*/  SHF.R.U32.HI R35, RZ, 0x17, R3 ;  /* 0x00000017ff237819 */ /* 0x000fc80000011603 */
[----:B------:R-:W-:-:S04]  /*3020*/  LOP3.LUT R35, R35, 0xff, RZ, 0xc0, !PT ;  /* 0x000000ff23237812 */ /* 0x000fc800078ec0ff */
[----:B------:R-:W-:-:S05]  /*3030*/  IADD3 R35, PT, PT, R35, R36, RZ ;  /* 0x0000002423237210 */ /* 0x000fca0007ffe0ff */
[----:B------:R-:W-:-:S05]  /*3040*/  VIADD R37, R35, 0xffffffff ;  /* 0xffffffff23257836 */ /* 0x000fca0000000000 */
[----:B------:R-:W-:-:S13]  /*3050*/  ISETP.GE.U32.AND P0, PT, R37, 0xfe, PT ;  /* 0x000000fe2500780c */ /* 0x000fda0003f06070 */
[----:B------:R-:W-:Y:S05]  /*3060*/  @!P0 BRA `(.L_x_49) ;  /* 0x0000000000808947 */ /* 0x000fea0003800000 */
[----:B------:R-:W-:-:S13]  /*3070*/  ISETP.GT.AND P0, PT, R35, 0xfe, PT ;  /* 0x000000fe2300780c */ /* 0x000fda0003f04270 */
[----:B------:R-:W-:Y:S05]  /*3080*/  @P0 BRA `(.L_x_50) ;  /* 0x00000000006c0947 */ /* 0x000fea0003800000 */
[----:B------:R-:W-:-:S13]  /*3090*/  ISETP.GE.AND P0, PT, R35, 0x1, PT ;  /* 0x000000012300780c */ /* 0x000fda0003f06270 */
[----:B------:R-:W-:Y:S05]  /*30a0*/  @P0 BRA `(.L_x_51) ;  /* 0x0000000000740947 */ /* 0x000fea0003800000 */
[----:B------:R-:W-:Y:S02]  /*30b0*/  ISETP.GE.AND P0, PT, R35, -0x18, PT ;  /* 0xffffffe82300780c */ /* 0x000fe40003f06270 */
[----:B------:R-:W-:-:S11]  /*30c0*/  LOP3.LUT R3, R3, 0x80000000, RZ, 0xc0, !PT ;  /* 0x8000000003037812 */ /* 0x000fd600078ec0ff */
[----:B------:R-:W-:Y:S05]  /*30d0*/  @!P0 BRA `(.L_x_51) ;  /* 0x0000000000688947 */ /* 0x000fea0003800000 */
[CCC-:B------:R-:W-:Y:S01]  /*30e0*/  FFMA.RZ R36, R40.reuse, R38.reuse, R39.reuse ;  /* 0x0000002628247223 */ /* 0x1c0fe2000000c027 */
[CCC-:B------:R-:W-:Y:S01]  /*30f0*/  FFMA.RP R37, R40.reuse, R38.reuse, R39.reuse ;  /* 0x0000002628257223 */ /* 0x1c0fe20000008027 */
[----:B------:R-:W-:Y:S01]  /*3100*/  FFMA.RM R40, R40, R38, R39 ;  /* 0x0000002628287223 */ /* 0x000fe20000004027 */
[C---:B------:R-:W-:Y:S02]  /*3110*/  IADD3 R38, PT, PT, R35.reuse, 0x20, RZ ;  /* 0x0000002023267810 */ /* 0x040fe40007ffe0ff */
[----:B------:R-:W-:Y:S02]  /*3120*/  LOP3.LUT R36, R36, 0x7fffff, RZ, 0xc0, !PT ;  /* 0x007fffff24247812 */ /* 0x000fe400078ec0ff */
[C---:B------:R-:W-:Y:S02]  /*3130*/  ISETP.NE.AND P3, PT, R35.reuse, RZ, PT ;  /* 0x000000ff2300720c */ /* 0x040fe40003f65270 */
[----:B------:R-:W-:Y:S02]  /*3140*/  LOP3.LUT R39, R36, 0x800000, RZ, 0xfc, !PT ;  /* 0x0080000024277812 */ /* 0x000fe400078efcff */
[----:B------:R-:W-:-:S02]  /*3150*/  ISETP.NE.AND P1, PT, R35, RZ, PT ;  /* 0x000000ff2300720c */ /* 0x000fc40003f25270 */
[----:B------:R-:W-:Y:S02]  /*3160*/  IADD3 R35, PT, PT, -R35, RZ, RZ ;  /* 0x000000ff23237210 */ /* 0x000fe40007ffe1ff */
[----:B------:R-:W-:Y:S02]  /*3170*/  SHF.L.U32 R38, R39, R38, RZ ;  /* 0x0000002627267219 */ /* 0x000fe400000006ff */
[----:B------:R-:W-:Y:S02]  /*3180*/  FSETP.NEU.FTZ.AND P0, PT, R37, R40, PT ;  /* 0x000000282500720b */ /* 0x000fe40003f1d000 */
[----:B------:R-:W-:Y:S02]  /*3190*/  SEL R36, R35, RZ, P3 ;  /* 0x000000ff23247207 */ /* 0x000fe40001800000 */
[----:B------:R-:W-:Y:S02]  /*31a0*/  ISETP.NE.AND P1, PT, R38, RZ, P1 ;  /* 0x000000ff2600720c */ /* 0x000fe40000f25270 */
[----:B------:R-:W-:-:S02]  /*31b0*/  SHF.R.U32.HI R39, RZ, R36, R39 ;  /* 0x00000024ff277219 */ /* 0x000fc40000011627 */
[----:B------:R-:W-:Y:S02]  /*31c0*/  PLOP3.LUT P0, PT, P0, P1, PT, 0xf8, 0x8f ;  /* 0x00000000008f781c */ /* 0x000fe40000703f70 */
[----:B------:R-:W-:Y:S02]  /*31d0*/  SHF.R.U32.HI R35, RZ, 0x1, R39 ;  /* 0x00000001ff237819 */ /* 0x000fe40000011627 */
[----:B------:R-:W-:-:S04]  /*31e0*/  SEL R36, RZ, 0x1, !P0 ;  /* 0x00000001ff247807 */ /* 0x000fc80004000000 */
[----:B------:R-:W-:-:S04]  /*31f0*/  LOP3.LUT R36, R36, 0x1, R35, 0xf8, !PT ;  /* 0x0000000124247812 */ /* 0x000fc800078ef823 */
[----:B------:R-:W-:-:S05]  /*3200*/  LOP3.LUT R36, R36, R39, RZ, 0xc0, !PT ;  /* 0x0000002724247212 */ /* 0x000fca00078ec0ff */
[----:B------:R-:W-:-:S05]  /*3210*/  IMAD.IADD R36, R35, 0x1, R36 ;  /* 0x0000000123247824 */ /* 0x000fca00078e0224 */
[----:B------:R-:W-:Y:S01]  /*3220*/  LOP3.LUT R3, R36, R3, RZ, 0xfc, !PT ;  /* 0x0000000324037212 */ /* 0x000fe200078efcff */
[----:B------:R-:W-:Y:S06]  /*3230*/  BRA `(.L_x_51) ;  /* 0x0000000000107947 */ /* 0x000fec0003800000 */
.L_x_50:
[----:B------:R-:W-:-:S04]  /*3240*/  LOP3.LUT R3, R3, 0x80000000, RZ, 0xc0, !PT ;  /* 0x8000000003037812 */ /* 0x000fc800078ec0ff */
[----:B------:R-:W-:Y:S01]  /*3250*/  LOP3.LUT R3, R3, 0x7f800000, RZ, 0xfc, !PT ;  /* 0x7f80000003037812 */ /* 0x000fe200078efcff */
[----:B------:R-:W-:Y:S06]  /*3260*/  BRA `(.L_x_51) ;  /* 0x0000000000047947 */ /* 0x000fec0003800000 */
.L_x_49:
[----:B------:R-:W-:-:S07]  /*3270*/  LEA R3, R36, R3, 0x17 ;  /* 0x0000000324037211 */ /* 0x000fce00078eb8ff */
.L_x_51:
[----:B------:R-:W-:Y:S05]  /*3280*/  BSYNC.RECONVERGENT B2 ;  /* 0x0000000000027941 */ /* 0x000fea0003800200 */
.L_x_48:
[----:B------:R-:W-:Y:S05]  /*3290*/  BRA `(.L_x_52) ;  /* 0x0000000000207947 */ /* 0x000fea0003800000 */
.L_x_47:
[----:B------:R-:W-:-:S04]  /*32a0*/  LOP3.LUT R3, R3, 0x80000000, R37, 0x48, !PT ;  /* 0x8000000003037812 */ /* 0x000fc800078e4825 */
[----:B------:R-:W-:Y:S01]  /*32b0*/  LOP3.LUT R3, R3, 0x7f800000, RZ, 0xfc, !PT ;  /* 0x7f80000003037812 */ /* 0x000fe200078efcff */
[----:B------:R-:W-:Y:S06]  /*32c0*/  BRA `(.L_x_52) ;  /* 0x0000000000147947 */ /* 0x000fec0003800000 */
.L_x_46:
[----:B------:R-:W-:Y:S01]  /*32d0*/  LOP3.LUT R3, R3, 0x80000000, R37, 0x48, !PT ;  /* 0x8000000003037812 */ /* 0x000fe200078e4825 */
[----:B------:R-:W-:Y:S06]  /*32e0*/  BRA `(.L_x_52) ;  /* 0x00000000000c7947 */ /* 0x000fec0003800000 */
.L_x_45:
[----:B------:R-:W0:Y:S01]  /*32f0*/  MUFU.RSQ R3, -QNAN ;  /* 0xffc0000000037908 */ /* 0x000e220000001400 */
[----:B------:R-:W-:Y:S05]  /*3300*/  BRA `(.L_x_52) ;  /* 0x0000000000047947 */ /* 0x000fea0003800000 */
.L_x_44:
[----:B------:R-:W-:-:S07]  /*3310*/  FADD.FTZ R3, R37, R3 ;  /* 0x0000000325037221 */ /* 0x000fce0000010000 */
.L_x_52:
[----:B------:R-:W-:Y:S05]  /*3320*/  BSYNC.RECONVERGENT B1 ;  /* 0x0000000000017941 */ /* 0x000fea0003800200 */
.L_x_42:
[----:B------:R-:W-:-:S04]  /*3330*/  HFMA2 R35, -RZ, RZ, 0, 0 ;  /* 0x00000000ff237431 */ /* 0x000fc800000001ff */
[----:B0-----:R-:W-:Y:S05]  /*3340*/  RET.REL.NODEC R34 `(pwi_4pix_per_thread) ;  /* 0xffffffcc222c7950 */ /* 0x001fea0003c3ffff */
.L_x_53:
[----:B------:R-:W-:-:S00]  /*3350*/  BRA `(.L_x_53) ;  /* 0xfffffffc00fc7947 */ /* 0x000fc0000383ffff */
[----:B------:R-:W-:-:S00]  /*3360*/  NOP ;  /* 0x0000000000007918 */ /* 0x000fc00000000000 */
        /* <DEDUP_REMOVED lines=9> */
.L_x_153:


//--------------------- .text.pwi_1pix_per_thread --------------------------
	.section	.text.pwi_1pix_per_thread,"ax",@progbits
	.align	128
        .global         pwi_1pix_per_thread
        .type           pwi_1pix_per_thread,@function
        .size           pwi_1pix_per_thread,(.L_x_155 - pwi_1pix_per_thread)
        .other          pwi_1pix_per_thread,@"STO_CUDA_ENTRY STV_DEFAULT"
pwi_1pix_per_thread:
.text.pwi_1pix_per_thread:
[----:B------:R-:W0:Y:S08]  /*0000*/  LDC R1, c[0x0][0x37c] ;  /* 0x0000df00ff017b82 */ /* 0x000e300000000800 */
[----:B------:R-:W1:Y:S01]  /*0010*/  LDC.64 R18, c[0x0][0x380] ;  /* 0x0000e000ff127b82 */ /* 0x000e620000000a00 */
[----:B------:R-:W1:Y:S01]  /*0020*/  LDCU.64 UR6, c[0x0][0x358] ;  /* 0x00006b00ff0677ac */ /* 0x000e620008000a00 */
[----:B0-----:R-:W-:Y:S01]  /*0030*/  VIADD R1, R1, 0xffffffe0 ;  /* 0xffffffe001017836 */ /* 0x001fe20000000000 */
[----:B-1----:R-:W2:Y:S04]  /*0040*/  LDG.E R5, desc[UR6][R18.64+0xc] ;  /* 0x00000c0612057981 */ /* 0x002ea8000c1e1900 */
[----:B------:R-:W3:Y:S01]  /*0050*/  LDG.E R0, desc[UR6][R18.64+0x10] ;  /* 0x0000100612007981 */ /* 0x000ee2000c1e1900 */
[----:B------:R-:W0:Y:S01]  /*0060*/  LDC R11, c[0x0][0x360] ;  /* 0x0000d800ff0b7b82 */ /* 0x000e220000000800 */
[----:B------:R-:W1:Y:S01]  /*0070*/  S2R R3, SR_TID.Y ;  /* 0x0000000000037919 */ /* 0x000e620000002200 */
[----:B------:R-:W0:Y:S06]  /*0080*/  S2R R2, SR_TID.X ;  /* 0x0000000000027919 */ /* 0x000e2c0000002100 */
[----:B------:R-:W1:Y:S08]  /*0090*/  S2UR UR5, SR_CTAID.Y ;  /* 0x00000000000579c3 */ /* 0x000e700000002600 */
[----:B------:R-:W1:Y:S08]  /*00a0*/  LDC R12, c[0x0][0x364] ;  /* 0x0000d900ff0c7b82 */ /* 0x000e700000000800 */
[----:B------:R-:W0:Y:S01]  /*00b0*/  S2UR UR4, SR_CTAID.X ;  /* 0x00000000000479c3 */ /* 0x000e220000002500 */
[----:B-1----:R-:W-:-:S02]  /*00c0*/  IMAD R12, R12, UR5, R3 ;  /* 0x000000050c0c7c24 */ /* 0x002fc4000f8e0203 */
[----:B0-----:R-:W-:-:S03]  /*00d0*/  IMAD R11, R11, UR4, R2 ;  /* 0x000000040b0b7c24 */ /* 0x001fc6000f8e0202 */
[----:B------:R-:W-:Y:S02]  /*00e0*/  LOP3.LUT R2, R12, 0xffff, RZ, 0xc0, !PT ;  /* 0x0000ffff0c027812 */ /* 0x000fe400078ec0ff */
[----:B------:R-:W-:Y:S02]  /*00f0*/  LOP3.LUT R3, R11, 0xffff, RZ, 0xc0, !PT ;  /* 0x0000ffff0b037812 */ /* 0x000fe400078ec0ff */
[----:B--2---:R-:W-:-:S04]  /*0100*/  ISETP.GE.AND P0, PT, R2, R5, PT ;  /* 0x000000050200720c */ /* 0x004fc80003f06270 */
[----:B---3--:R-:W-:-:S13]  /*0110*/  ISETP.GE.OR P0, PT, R3, R0, P0 ;  /* 0x000000000300720c */ /* 0x008fda0000706670 */
[----:B------:R-:W-:Y:S05]  /*0120*/  @P0 EXIT ;  /* 0x000000000000094d */ /* 0x000fea0003800000 */
[----:B------:R-:W0:Y:S01]  /*0130*/  LDC.64 R2, c[0x0][0x388] ;  /* 0x0000e200ff027b82 */ /* 0x000e220000000a00 */
[----:B------:R-:W2:Y:S04]  /*0140*/  LDG.E R4, desc[UR6][R18.64+0x8] ;  /* 0x0000080612047981 */ /* 0x000ea8000c1e1900 */
[----:B0-----:R-:W3:Y:S04]  /*0150*/  LDG.E R6, desc[UR6][R2.64+0x20] ;  /* 0x0000200602067981 */ /* 0x001ee8000c1e1900 */
[----:B------:R-:W3:Y:S04]  /*0160*/  LDG.E R7, desc[UR6][R2.64+0x18] ;  /* 0x0000180602077981 */ /* 0x000ee8000c1e1900 */
[----:B------:R-:W4:Y:S04]  /*0170*/  LDG.E R0, desc[UR6][R2.64+0x24] ;  /* 0x0000240602007981 */ /* 0x000f28000c1e1900 */
[----:B------:R-:W4:Y:S01]  /*0180*/  LDG.E R9, desc[UR6][R2.64+0x1c] ;  /* 0x00001c0602097981 */ /* 0x000f22000c1e1900 */
[----:B------:R-:W3:Y:S01]  /*0190*/  I2F.U16 R8, R12 ;  /* 0x0000000c00087306 */ /* 0x000ee20000101000 */
[----:B------:R-:W-:-:S07]  /*01a0*/  IMAD R5, R11, R5, R12 ;  /* 0x000000050b057224 */ /* 0x000fce00078e020c */
[----:B------:R-:W4:Y:S01]  /*01b0*/  I2F.U16 R10, R11 ;  /* 0x0000000b000a7306 */ /* 0x000f220000101000 */
[----:B--2---:R-:W-:Y:S01]  /*01c0*/  ISETP.GE.AND P0, PT, R4, 0x1, PT ;  /* 0x000000010400780c */ /* 0x004fe20003f06270 */
[----:B---3--:R-:W-:Y:S01]  /*01d0*/  FFMA R6, R7, R8, R6 ;  /* 0x0000000807067223 */ /* 0x008fe20000000006 */
[----:B------:R-:W-:Y:S02]  /*01e0*/  IMAD.MOV.U32 R7, RZ, RZ, RZ ;  /* 0x000000ffff077224 */ /* 0x000fe400078e00ff */
[----:B----4-:R-:W-:Y:S01]  /*01f0*/  FFMA R0, R9, R10, R0 ;  /* 0x0000000a09007223 */ /* 0x010fe20000000000 */
[----:B------:R-:W-:Y:S01]  /*0200*/  CS2R R8, SRZ ;  /* 0x0000000000087805 */ /* 0x000fe2000001ff00 */
[----:B------:R-:W-:-:S07]  /*0210*/  IMAD.MOV.U32 R10, RZ, RZ, RZ ;  /* 0x000000ffff0a7224 */ /* 0x000fce00078e00ff */
[----:B------:R-:W-:Y:S05]  /*0220*/  @!P0 BRA `(.L_x_54) ;  /* 0x0000001400788947 */ /* 0x000fea0003800000 */
[----:B------:R0:W5:Y:S04]  /*0230*/  LDG.E R11, desc[UR6][R18.64+0x4] ;  /* 0x00000406120b7981 */ /* 0x000168000c1e1900 */
[----:B------:R0:W5:Y:S04]  /*0240*/  LDG.E R12, desc[UR6][R18.64+0x14] ;  /* 0x00001406120c7981 */ /* 0x000168000c1e1900 */
[----:B------:R0:W5:Y:S04]  /*0250*/  LDG.E R13, desc[UR6][R2.64+0x4] ;  /* 0x00000406020d7981 */ /* 0x000168000c1e1900 */
[----:B------:R0:W5:Y:S04]  /*0260*/  LDG.E R14, desc[UR6][R2.64+0x2c] ;  /* 0x00002c06020e7981 */ /* 0x000168000c1e1900 */
[----:B------:R0:W5:Y:S04]  /*0270*/  LDG.E R15, desc[UR6][R2.64] ;  /* 0x00000006020f7981 */ /* 0x000168000c1e1900 */
[----:B------:R0:W5:Y:S04]  /*0280*/  LDG.E R16, desc[UR6][R2.64+0x8] ;  /* 0x0000080602107981 */ /* 0x000168000c1e1900 */
[----:B------:R0:W5:Y:S04]  /*0290*/  LDG.E R17, desc[UR6][R2.64+0x28] ;  /* 0x0000280602117981 */ /* 0x000168000c1e1900 */
[----:B------:R0:W5:Y:S01]  /*02a0*/  LDG.E R24, desc[UR6][R2.64+0x14] ;  /* 0x0000140602187981 */ /* 0x000162000c1e1900 */
[----:B------:R-:W-:-:S02]  /*02b0*/  HFMA2 R25, -RZ, RZ, 0, 0 ;  /* 0x00000000ff197431 */ /* 0x000fc400000001ff */
[----:B------:R-:W-:Y:S01]  /*02c0*/  IMAD.MOV.U32 R10, RZ, RZ, RZ ;  /* 0x000000ffff0a7224 */ /* 0x000fe200078e00ff */
[----:B------:R-:W-:Y:S02]  /*02d0*/  PRMT R26, RZ, 0x7610, R26 ;  /* 0x00007610ff1a7816 */ /* 0x000fe4000000001a */
[----:B------:R-:W-:Y:S01]  /*02e0*/  CS2R R8, SRZ ;  /* 0x0000000000087805 */ /* 0x000fe2000001ff00 */
[----:B------:R-:W-:-:S07]  /*02f0*/  IMAD.MOV.U32 R7, RZ, RZ, RZ ;  /* 0x000000ffff077224 */ /* 0x000fce00078e00ff */
.L_x_77:
[----:B0-----:R-:W0:Y:S01]  /*0300*/  LDC.64 R2, c[0x0][0x390] ;  /* 0x0000e400ff027b82 */ /* 0x001e220000000a00 */
[----:B------:R-:W-:-:S05]  /*0310*/  LOP3.LUT R19, R26, 0xffff, RZ, 0xc0, !PT ;  /* 0x0000ffff1a137812 */ /* 0x000fca00078ec0ff */
[----:B0-----:R-:W-:-:S05]  /*0320*/  IMAD.WIDE.U32 R2, R19, 0x4, R2 ;  /* 0x0000000413027825 */ /* 0x001fca00078e0002 */
[----:B------:R-:W2:Y:S02]  /*0330*/  LDG.E R20, desc[UR6][R2.64] ;  /* 0x0000000602147981 */ /* 0x000ea4000c1e1900 */
[C---:B--2---:R-:W-:Y:S01]  /*0340*/  FMUL R18, R20.reuse, 0.63661974668502807617 ;  /* 0x3f22f98314127820 */ /* 0x044fe20000400000 */
[----:B------:R-:W-:-:S03]  /*0350*/  FSETP.GE.AND P0, PT, |R20|, 105615, PT ;  /* 0x47ce47801400780b */ /* 0x000fc60003f06200 */
[----:B------:R-:W0:Y:S02]  /*0360*/  F2I.NTZ R21, R18 ;  /* 0x0000001200157305 */ /* 0x000e240000203100 */
[-C--:B0-----:R-:W-:Y:S02]  /*0370*/  I2FP.F32.S32 R19, R21.reuse ;  /* 0x0000001500137245 */ /* 0x081fe40000201400 */
[----:B------:R-:W-:-:S03]  /*0380*/  MOV R30, R21 ;  /* 0x00000015001e7202 */ /* 0x000fc60000000f00 */
[----:B------:R-:W-:-:S04]  /*0390*/  FFMA R22, R19, -1.5707962512969970703, R20 ;  /* 0xbfc90fda13167823 */ /* 0x000fc80000000014 */
[----:B------:R-:W-:-:S04]  /*03a0*/  FFMA R22, R19, -7.5497894158615963534e-08, R22 ;  /* 0xb3a2216813167823 */ /* 0x000fc80000000016 */
[----:B------:R-:W-:-:S04]  /*03b0*/  FFMA R22, R19, -5.3903029534742383927e-15, R22 ;  /* 0xa7c234c513167823 */ /* 0x000fc80000000016 */
[----:B------:R-:W-:Y:S01]  /*03c0*/  IMAD.MOV.U32 R29, RZ, RZ, R22 ;  /* 0x000000ffff1d7224 */ /* 0x000fe200078e0016 */
[----:B------:R-:W-:Y:S06]  /*03d0*/  @!P0 BRA `(.L_x_55) ;  /* 0x0000000000dc8947 */ /* 0x000fec0003800000 */
[----:B------:R-:W-:-:S13]  /*03e0*/  FSETP.NEU.AND P1, PT, |R20|, +INF , PT ;  /* 0x7f8000001400780b */ /* 0x000fda0003f2d200 */
[----:B------:R-:W-:Y:S01]  /*03f0*/  @!P1 FMUL R29, RZ, R20 ;  /* 0x00000014ff1d9220 */ /* 0x000fe20000400000 */
[----:B------:R-:W-:Y:S01]  /*0400*/  @!P1 IMAD.MOV.U32 R21, RZ, RZ, RZ ;  /* 0x000000ffff159224 */ /* 0x000fe200078e00ff */
[----:B------:R-:W-:Y:S06]  /*0410*/  @!P1 BRA `(.L_x_55) ;  /* 0x0000000000cc9947 */ /* 0x000fec0003800000 */
[----:B------:R-:W-:Y:S01]  /*0420*/  SHF.L.U32 R2, R20, 0x8, RZ ;  /* 0x0000000814027819 */ /* 0x000fe200000006ff */
[----:B------:R-:W-:Y:S01]  /*0430*/  IMAD.MOV.U32 R27, RZ, RZ, RZ ;  /* 0x000000ffff1b7224 */ /* 0x000fe200078e00ff */
[----:B------:R-:W-:Y:S01]  /*0440*/  MOV R21, R1 ;  /* 0x0000000100157202 */ /* 0x000fe20000000f00 */
[----:B------:R-:W-:Y:S01]  /*0450*/  IMAD.MOV.U32 R23, RZ, RZ, RZ ;  /* 0x000000ffff177224 */ /* 0x000fe200078e00ff */
[----:B------:R-:W-:Y:S01]  /*0460*/  LOP3.LUT R29, R2, 0x80000000, RZ, 0xfc, !PT ;  /* 0x80000000021d7812 */ /* 0x000fe200078efcff */
[----:B------:R-:W0:Y:S01]  /*0470*/  LDCU.64 UR8, c[0x4][URZ] ;  /* 0x01000000ff0877ac */ /* 0x000e220008000a00 */
[----:B------:R-:W-:-:S05]  /*0480*/  UMOV UR4, URZ ;  /* 0x000000ff00047c82 */ /* 0x000fca0008000000 */
.L_x_56:
[----:B0-----:R-:W-:Y:S02]  /*0490*/  IMAD.U32 R2, RZ, RZ, UR8 ;  /* 0x00000008ff027e24 */ /* 0x001fe4000f8e00ff */
[----:B------:R-:W-:-:S05]  /*04a0*/  IMAD.U32 R3, RZ, RZ, UR9 ;  /* 0x00000009ff037e24 */ /* 0x000fca000f8e00ff */
[----:B------:R-:W2:Y:S01]  /*04b0*/  LDG.E.CONSTANT R2, desc[UR6][R2.64] ;  /* 0x0000000602027981 */ /* 0x000ea2000c1e9900 */
[----:B------:R-:W-:Y:S02]  /*04c0*/  UIADD3 UR8, UP0, UPT, UR8, 0x4, URZ ;  /* 0x0000000408087890 */ /* 0x000fe4000ff1e0ff */
[----:B------:R-:W-:Y:S02]  /*04d0*/  UIADD3 UR4, UPT, UPT, UR4, 0x1, URZ ;  /* 0x0000000104047890 */ /* 0x000fe4000fffe0ff */
[----:B------:R-:W-:Y:S02]  /*04e0*/  UIADD3.X UR9, UPT, UPT, URZ, UR9, URZ, UP0, !UPT ;  /* 0x00000009ff097290 */ /* 0x000fe400087fe4ff */
[----:B------:R-:W-:Y:S01]  /*04f0*/  UISETP.NE.AND UP0, UPT, UR4, 0x6, UPT ;  /* 0x000000060400788c */ /* 0x000fe2000bf05270 */
[----:B--2---:R-:W-:-:S03]  /*0500*/  IMAD.WIDE.U32 R18, R2, R29, RZ ;  /* 0x0000001d02127225 */ /* 0x004fc600078e00ff */
[----:B------:R-:W-:-:S04]  /*0510*/  IADD3 R18, P1, PT, R18, R27, RZ ;  /* 0x0000001b12127210 */ /* 0x000fc80007f3e0ff */
[----:B------:R-:W-:Y:S01]  /*0520*/  IADD3.X R27, PT, PT, R19, R23, RZ, P1, !PT ;  /* 0x00000017131b7210 */ /* 0x000fe20000ffe4ff */
[----:B------:R0:W-:Y:S02]  /*0530*/  STL [R21], R18 ;  /* 0x0000001215007387 */ /* 0x0001e40000100800 */
[----:B0-----:R-:W-:Y:S01]  /*0540*/  VIADD R21, R21, 0x4 ;  /* 0x0000000415157836 */ /* 0x001fe20000000000 */
[----:B------:R-:W-:Y:S06]  /*0550*/  BRA.U UP0, `(.L_x_56) ;  /* 0xfffffffd00cc7547 */ /* 0x000fec000b83ffff */
[----:B------:R-:W-:Y:S01]  /*0560*/  SHF.R.U32.HI R18, RZ, 0x17, R20 ;  /* 0x00000017ff127819 */ /* 0x000fe20000011614 */
[----:B------:R0:W-:Y:S03]  /*0570*/  STL [R1+0x18], R27 ;  /* 0x0000181b01007387 */ /* 0x0001e60000100800 */
[C---:B------:R-:W-:Y:S02]  /*0580*/  LOP3.LUT R2, R18.reuse, 0xe0, RZ, 0xc0, !PT ;  /* 0x000000e012027812 */ /* 0x040fe400078ec0ff */
[----:B------:R-:W-:-:S03]  /*0590*/  LOP3.LUT P1, RZ, R18, 0x1f, RZ, 0xc0, !PT ;  /* 0x0000001f12ff7812 */ /* 0x000fc6000782c0ff */
[----:B------:R-:W-:-:S05]  /*05a0*/  VIADD R2, R2, 0xffffff80 ;  /* 0xffffff8002027836 */ /* 0x000fca0000000000 */
        /* <DEDUP_REMOVED lines=11> */
[C---:B------:R-:W-:Y:S02]  /*0660*/  SHF.L.W.U32.HI R23, R2.reuse, 0x2, R21 ;  /* 0x0000000202177819 */ /* 0x040fe40000010e15 */
[----:B------:R-:W-:Y:S02]  /*0670*/  SHF.L.U32 R2, R2, 0x2, RZ ;  /* 0x0000000202027819 */ /* 0x000fe400000006ff */
[----:B------:R-:W-:-:S02]  /*0680*/  SHF.R.S32.HI R3, RZ, 0x1f, R23 ;  /* 0x0000001fff037819 */ /* 0x000fc40000011417 */
[----:B------:R-:W-:Y:S02]  /*0690*/  SHF.R.U32.HI R28, RZ, 0x1e, R21 ;  /* 0x0000001eff1c7819 */ /* 0x000fe40000011615 */
[C---:B------:R-:W-:Y:S02]  /*06a0*/  LOP3.LUT R2, R3.reuse, R2, RZ, 0x3c, !PT ;  /* 0x0000000203027212 */ /* 0x040fe400078e3cff */
[----:B------:R-:W-:Y:S02]  /*06b0*/  LOP3.LUT R3, R3, R23, RZ, 0x3c, !PT ;  /* 0x0000001703037212 */ /* 0x000fe400078e3cff */
[C---:B------:R-:W-:Y:S02]  /*06c0*/  LEA.HI R21, R23.reuse, R28, RZ, 0x1 ;  /* 0x0000001c17157211 */ /* 0x040fe400078f08ff */
[----:B0-----:R-:W-:Y:S02]  /*06d0*/  LOP3.LUT R27, R23, R20, RZ, 0x3c, !PT ;  /* 0x00000014171b7212 */ /* 0x001fe400078e3cff */
[----:B------:R-:W0:Y:S01]  /*06e0*/  I2F.F64.S64 R2, R2 ;  /* 0x0000000200027312 */ /* 0x000e220000301c00 */
[----:B------:R-:W-:Y:S01]  /*06f0*/  IMAD.MOV R23, RZ, RZ, -R21 ;  /* 0x000000ffff177224 */ /* 0x000fe200078e0a15 */
[----:B------:R-:W-:-:S03]  /*0700*/  ISETP.GE.AND P2, PT, R27, RZ, PT ;  /* 0x000000ff1b00720c */ /* 0x000fc60003f46270 */
[----:B------:R-:W-:Y:S01]  /*0710*/  @!P1 IMAD.MOV.U32 R21, RZ, RZ, R23 ;  /* 0x000000ffff159224 */ /* 0x000fe200078e0017 */
[----:B0-----:R-:W-:-:S10]  /*0720*/  DMUL R18, R2, UR4 ;  /* 0x0000000402127c28 */ /* 0x001fd40008000000 */
[----:B------:R-:W0:Y:S02]  /*0730*/  F2F.F32.F64 R18, R18 ;  /* 0x0000001200127310 */ /* 0x000e240000301000 */
[----:B0-----:R-:W-:-:S07]  /*0740*/  FSEL R29, -R18, R18, !P2 ;  /* 0x00000012121d7208 */ /* 0x001fce0005000100 */
.L_x_55:
[----:B------:R-:W-:Y:S01]  /*0750*/  MOV R23, 0x37cbac00 ;  /* 0x37cbac0000177802 */ /* 0x000fe20000000f00 */
[----:B------:R-:W-:Y:S01]  /*0760*/  FMUL R2, R29, R29 ;  /* 0x0000001d1d027220 */ /* 0x000fe20000400000 */
[C---:B------:R-:W-:Y:S01]  /*0770*/  LOP3.LUT R18, R21.reuse, 0x1, RZ, 0xc0, !PT ;  /* 0x0000000115127812 */ /* 0x040fe200078ec0ff */
[----:B------:R-:W-:Y:S01]  /*0780*/  IMAD.MOV.U32 R27, RZ, RZ, 0x3d2aaabb ;  /* 0x3d2aaabbff1b7424 */ /* 0x000fe200078e00ff */
[----:B------:R-:W-:Y:S01]  /*0790*/  LOP3.LUT P2, RZ, R21, 0x2, RZ, 0xc0, !PT ;  /* 0x0000000215ff7812 */ /* 0x000fe2000784c0ff */
[----:B------:R-:W-:Y:S01]  /*07a0*/  FFMA R3, R2, R23, -0.0013887860113754868507 ;  /* 0xbab607ed02037423 */ /* 0x000fe20000000017 */
[----:B------:R-:W-:Y:S01]  /*07b0*/  ISETP.NE.U32.AND P1, PT, R18, 0x1, PT ;  /* 0x000000011200780c */ /* 0x000fe20003f25070 */
[----:B------:R-:W-:-:S03]  /*07c0*/  IMAD.MOV.U32 R28, RZ, RZ, 0x3effffff ;  /* 0x3effffffff1c7424 */ /* 0x000fc600078e00ff */
[----:B------:R-:W-:Y:S02]  /*07d0*/  FSEL R3, R3, -0.00019574658654164522886, !P1 ;  /* 0xb94d415303037808 */ /* 0x000fe40004800000 */
[----:B------:R-:W-:Y:S02]  /*07e0*/  FSEL R19, R27, 0.0083327032625675201416, !P1 ;  /* 0x3c0885e41b137808 */ /* 0x000fe40004800000 */
[----:B------:R-:W-:Y:S02]  /*07f0*/  FSEL R29, R29, 1, P1 ;  /* 0x3f8000001d1d7808 */ /* 0x000fe40000800000 */
[----:B------:R-:W-:Y:S01]  /*0800*/  FSEL R32, -R28, -0.16666662693023681641, !P1 ;  /* 0xbe2aaaa81c207808 */ /* 0x000fe20004800100 */
[C---:B------:R-:W-:Y:S02]  /*0810*/  FFMA R3, R2.reuse, R3, R19 ;  /* 0x0000000302037223 */ /* 0x040fe40000000013 */
[C---:B------:R-:W-:Y:S02]  /*0820*/  FFMA R18, R2.reuse, R29, RZ ;  /* 0x0000001d02127223 */ /* 0x040fe400000000ff */
[----:B------:R-:W-:-:S04]  /*0830*/  FFMA R3, R2, R3, R32 ;  /* 0x0000000302037223 */ /* 0x000fc80000000020 */
[----:B------:R-:W-:-:S04]  /*0840*/  FFMA R29, R18, R3, R29 ;  /* 0x00000003121d7223 */ /* 0x000fc8000000001d */
        /* <DEDUP_REMOVED lines=8> */
[----:B------:R-:W-:Y:S02]  /*08d0*/  IMAD.MOV.U32 R21, RZ, RZ, RZ ;  /* 0x000000ffff157224 */ /* 0x000fe400078e00ff */
[----:B------:R-:W-:Y:S01]  /*08e0*/  IMAD.MOV.U32 R22, RZ, RZ, RZ ;  /* 0x000000ffff167224 */ /* 0x000fe200078e00ff */
[----:B------:R-:W-:-:S07]  /*08f0*/  LOP3.LUT R35, R2, 0x80000000, RZ, 0xfc, !PT ;  /* 0x8000000002237812 */ /* 0x000fce00078efcff */
.L_x_58:
        /* <DEDUP_REMOVED lines=26> */
[----:B---3--:R-:W-:-:S04]  /*0aa0*/  @P0 SHF.L.W.U32.HI R3, R2, R18, R3 ;  /* 0x0000001202030219 */ /* 0x008fc80000010e03 */
[C-C-:B------:R-:W-:Y:S02]  /*0ab0*/  SHF.L.W.U32.HI R31, R3.reuse, 0x2, R22.reuse ;  /* 0x00000002031f7819 */ /* 0x140fe40000010e16 */
[----:B------:R-:W-:Y:S02]  /*0ac0*/  SHF.L.U32 R3, R3, 0x2, RZ ;  /* 0x0000000203037819 */ /* 0x000fe400000006ff */
[----:B------:R-:W-:Y:S02]  /*0ad0*/  SHF.R.S32.HI R18, RZ, 0x1f, R31 ;  /* 0x0000001fff127819 */ /* 0x000fe4000001141f */
[----:B------:R-:W-:Y:S02]  /*0ae0*/  SHF.R.U32.HI R22, RZ, 0x1e, R22 ;  /* 0x0000001eff167819 */ /* 0x000fe40000011616 */
[C---:B------:R-:W-:Y:S02]  /*0af0*/  LOP3.LUT R2, R18.reuse, R3, RZ, 0x3c, !PT ;  /* 0x0000000312027212 */ /* 0x040fe400078e3cff */
[----:B------:R-:W-:-:S02]  /*0b00*/  LOP3.LUT R3, R18, R31, RZ, 0x3c, !PT ;  /* 0x0000001f12037212 */ /* 0x000fc400078e3cff */
[C---:B-1----:R-:W-:Y:S02]  /*0b10*/  LOP3.LUT R21, R31.reuse, R20, RZ, 0x3c, !PT ;  /* 0x000000141f157212 */ /* 0x042fe400078e3cff */
[----:B0-----:R-:W-:Y:S02]  /*0b20*/  LEA.HI R30, R31, R22, RZ, 0x1 ;  /* 0x000000161f1e7211 */ /* 0x001fe400078f08ff */
[----:B------:R-:W0:Y:S01]  /*0b30*/  I2F.F64.S64 R2, R2 ;  /* 0x0000000200027312 */ /* 0x000e220000301c00 */
[----:B------:R-:W-:Y:S02]  /*0b40*/  ISETP.GE.AND P0, PT, R21, RZ, PT ;  /* 0x000000ff1500720c */ /* 0x000fe40003f06270 */
[----:B------:R-:W-:-:S04]  /*0b50*/  IMAD.MOV R21, RZ, RZ, -R30 ;  /* 0x000000ffff157224 */ /* 0x000fc800078e0a1e */
[----:B------:R-:W-:Y:S01]  /*0b60*/  @!P1 IMAD.MOV.U32 R30, RZ, RZ, R21 ;  /* 0x000000ffff1e9224 */ /* 0x000fe200078e0015 */
[----:B0-----:R-:W-:-:S10]  /*0b70*/  DMUL R18, R2, UR4 ;  /* 0x0000000402127c28 */ /* 0x001fd40008000000 */
[----:B------:R-:W0:Y:S02]  /*0b80*/  F2F.F32.F64 R18, R18 ;  /* 0x0000001200127310 */ /* 0x000e240000301000 */
[----:B0-----:R-:W-:-:S07]  /*0b90*/  FSEL R22, -R18, R18, !P0 ;  /* 0x0000001212167208 */ /* 0x001fce0004000100 */
.L_x_57:
[----:B------:R-:W-:Y:S01]  /*0ba0*/  FMUL R2, R22, R22 ;  /* 0x0000001616027220 */ /* 0x000fe20000400000 */
[C---:B------:R-:W-:Y:S01]  /*0bb0*/  LOP3.LUT R3, R30.reuse, 0x1, RZ, 0xc0, !PT ;  /* 0x000000011e037812 */ /* 0x040fe200078ec0ff */
[----:B-----5:R-:W0:Y:S01]  /*0bc0*/  MUFU.RCP R18, R13 ;  /* 0x0000000d00127308 */ /* 0x020e220000001000 */
[----:B------:R-:W-:Y:S01]  /*0bd0*/  IADD3 R30, PT, PT, R30, 0x1, RZ ;  /* 0x000000011e1e7810 */ /* 0x000fe20007ffe0ff */
[----:B------:R-:W-:Y:S01]  /*0be0*/  FFMA R23, R2, R23, -0.0013887860113754868507 ;  /* 0xbab607ed02177423 */ /* 0x000fe20000000017 */
[----:B------:R-:W-:Y:S01]  /*0bf0*/  ISETP.NE.U32.AND P0, PT, R3, 0x1, PT ;  /* 0x000000010300780c */ /* 0x000fe20003f05070 */
[----:B------:R-:W-:Y:S01]  /*0c00*/  BSSY.RECONVERGENT B0, `(.L_x_59) ;  /* 0x000001c000007945 */ /* 0x000fe20003800200 */
[----:B------:R-:W-:Y:S02]  /*0c10*/  LOP3.LUT P1, RZ, R30, 0x2, RZ, 0xc0, !PT ;  /* 0x000000021eff7812 */ /* 0x000fe4000782c0ff */
[----:B------:R-:W-:Y:S02]  /*0c20*/  FSEL R27, R27, 0.0083327032625675201416, P0 ;  /* 0x3c0885e41b1b7808 */ /* 0x000fe40000000000 */
[----:B------:R-:W-:-:S02]  /*0c30*/  FSEL R23, R23, -0.00019574658654164522886, P0 ;  /* 0xb94d415317177808 */ /* 0x000fc40000000000 */
[----:B------:R-:W-:Y:S02]  /*0c40*/  FSEL R28, -R28, -0.16666662693023681641, P0 ;  /* 0xbe2aaaa81c1c7808 */ /* 0x000fe40000000100 */
[----:B------:R-:W-:Y:S01]  /*0c50*/  FSEL R22, R22, 1, !P0 ;  /* 0x3f80000016167808 */ /* 0x000fe20004000000 */
[----:B------:R-:W-:Y:S01]  /*0c60*/  FFMA R23, R2, R23, R27 ;  /* 0x0000001702177223 */ /* 0x000fe2000000001b */
[----:B------:R-:W-:Y:S02]  /*0c70*/  FSETP.GEU.AND P0, PT, R20, RZ, PT ;  /* 0x000000ff1400720b */ /* 0x000fe40003f0e000 */
[----:B------:R-:W-:Y:S01]  /*0c80*/  ISETP.GE.AND P2, PT, R11, 0x1, PT ;  /* 0x000000010b00780c */ /* 0x000fe20003f46270 */
[C---:B------:R-:W-:Y:S01]  /*0c90*/  FFMA R23, R2.reuse, R23, R28 ;  /* 0x0000001702177223 */ /* 0x040fe2000000001c */
[----:B------:R-:W-:Y:S01]  /*0ca0*/  FFMA R3, R2, R22, RZ ;  /* 0x0000001602037223 */ /* 0x000fe200000000ff */
[----:B------:R-:W-:-:S03]  /*0cb0*/  FSEL R19, R14, -R14, !P0 ;  /* 0x8000000e0e137208 */ /* 0x000fc60004000000 */
[----:B------:R-:W-:Y:S02]  /*0cc0*/  FFMA R3, R3, R23, R22 ;  /* 0x0000001703037223 */ /* 0x000fe40000000016 */
[----:B------:R-:W-:Y:S02]  /*0cd0*/  FADD R19, R6, -R19 ;  /* 0x8000001306137221 */ /* 0x000fe40000000000 */
[----:B------:R-:W-:-:S04]  /*0ce0*/  @P1 FADD R3, RZ, -R3 ;  /* 0x80000003ff031221 */ /* 0x000fc80000000000 */
[----:B------:R-:W-:Y:S01]  /*0cf0*/  FMUL R20, R0, R3 ;  /* 0x0000000300147220 */ /* 0x000fe20000400000 */
[----:B0-----:R-:W-:-:S03]  /*0d00*/  FFMA R3, -R13, R18, 1 ;  /* 0x3f8000000d037423 */ /* 0x001fc60000000112 */
[----:B------:R-:W-:Y:S01]  /*0d10*/  FFMA R20, R29, R19, R20 ;  /* 0x000000131d147223 */ /* 0x000fe20000000014 */
[----:B------:R-:W-:-:S03]  /*0d20*/  FFMA R3, R18, R3, R18 ;  /* 0x0000000312037223 */ /* 0x000fc60000000012 */
[----:B------:R-:W0:Y:S01]  /*0d30*/  FCHK P0, R20, R13 ;  /* 0x0000000d14007302 */ /* 0x000e220000000000 */
[----:B------:R-:W-:-:S04]  /*0d40*/  FFMA R2, R20, R3, RZ ;  /* 0x0000000314027223 */ /* 0x000fc800000000ff */
[----:B------:R-:W-:-:S04]  /*0d50*/  FFMA R18, -R13, R2, R20 ;  /* 0x000000020d127223 */ /* 0x000fc80000000114 */
[----:B------:R-:W-:Y:S01]  /*0d60*/  FFMA R2, R3, R18, R2 ;  /* 0x0000001203027223 */ /* 0x000fe20000000002 */
[----:B0-----:R-:W-:Y:S06]  /*0d70*/  @!P0 BRA `(.L_x_60) ;  /* 0x0000000000108947 */ /* 0x001fec0003800000 */
[----:B------:R-:W-:Y:S01]  /*0d80*/  IMAD.MOV.U32 R3, RZ, RZ, R13 ;  /* 0x000000ffff037224 */ /* 0x000fe200078e000d */
[----:B------:R-:W-:-:S07]  /*0d90*/  MOV R30, 0xdb0 ;  /* 0x00000db0001e7802 */ /* 0x000fce0000000f00 */
[----:B------:R-:W-:Y:S05]  /*0da0*/  CALL.REL.NOINC `($__internal_3_$__cuda_sm3x_div_rn_noftz_f32_slowpath) ;  /* 0x0000000c00a07944 */ /* 0x000fea0003c00000 */
[----:B------:R-:W-:-:S07]  /*0db0*/  IMAD.MOV.U32 R2, RZ, RZ, R31 ;  /* 0x000000ffff027224 */ /* 0x000fce00078e001f */
.L_x_60:
[----:B------:R-:W-:Y:S05]  /*0dc0*/  BSYNC.RECONVERGENT B0 ;  /* 0x0000000000007941 */ /* 0x000fea0003800200 */
.L_x_59:
[----:B------:R-:W-:Y:S05]  /*0dd0*/  @!P2 BRA `(.L_x_61) ;  /* 0x00000008007ca947 */ /* 0x000fea0003800000 */
[----:B------:R-:W-:Y:S01]  /*0de0*/  FADD R29, -R17, R2 ;  /* 0x00000002111d7221 */ /* 0x000fe20000000100 */
[----:B------:R-:W-:Y:S01]  /*0df0*/  PRMT R28, RZ, 0x7610, R28 ;  /* 0x00007610ff1c7816 */ /* 0x000fe2000000001c */
[----:B------:R-:W-:-:S07]  /*0e00*/  FADD R27, -R14, -RZ ;  /* 0x800000ff0e1b7221 */ /* 0x000fce0000000100 */
.L_x_76:
[----:B------:R-:W-:Y:S01]  /*0e10*/  FADD R27, R16, R27 ;  /* 0x0000001b101b7221 */ /* 0x000fe20000000000 */
[----:B------:R-:W-:Y:S01]  /*0e20*/  FADD R3, |R0|, -RZ ;  /* 0x800000ff00037221 */ /* 0x000fe20000000200 */
[----:B------:R-:W-:Y:S02]  /*0e30*/  BSSY.RECONVERGENT B0, `(.L_x_62) ;  /* 0x0000016000007945 */ /* 0x000fe40003800200 */
[----:B------:R-:W-:-:S04]  /*0e40*/  FADD R18, -R6, R27 ;  /* 0x0000001b06127221 */ /* 0x000fc80000000100 */
[----:B------:R-:W-:-:S05]  /*0e50*/  FADD R22, |R18|, -RZ ;  /* 0x800000ff12167221 */ /* 0x000fca0000000200 */
        /* <DEDUP_REMOVED lines=13> */
[----:B------:R-:W-:Y:S05]  /*0f30*/  CALL.REL.NOINC `($__internal_2_$__cuda_sm20_sqrt_rn_f32_slowpath) ;  /* 0x0000000800e47944 */ /* 0x000fea0003c00000 */
[----:B------:R-:W-:Y:S05]  /*0f40*/  BRA `(.L_x_64) ;  /* 0x0000000000107947 */ /* 0x000fea0003800000 */
.L_x_63:
[----:B------:R-:W-:Y:S01]  /*0f50*/  FMUL.FTZ R31, R2, R3 ;  /* 0x00000003021f7220 */ /* 0x000fe20000410000 */
[----:B------:R-:W-:-:S03]  /*0f60*/  FMUL.FTZ R3, R3, 0.5 ;  /* 0x3f00000003037820 */ /* 0x000fc60000410000 */
[----:B------:R-:W-:-:S04]  /*0f70*/  FFMA R2, -R31, R31, R2 ;  /* 0x0000001f1f027223 */ /* 0x000fc80000000102 */
[----:B------:R-:W-:-:S07]  /*0f80*/  FFMA R31, R2, R3, R31 ;  /* 0x00000003021f7223 */ /* 0x000fce000000001f */
.L_x_64:
[----:B------:R-:W-:Y:S05]  /*0f90*/  BSYNC.RECONVERGENT B0 ;  /* 0x0000000000007941 */ /* 0x000fea0003800200 */
.L_x_62:
[----:B------:R-:W-:Y:S01]  /*0fa0*/  FSETP.NEU.AND P0, PT, R22, RZ, PT ;  /* 0x000000ff1600720b */ /* 0x000fe20003f0d000 */
[----:B------:R-:W0:Y:S01]  /*0fb0*/  MUFU.RCP R2, R13 ;  /* 0x0000000d00027308 */ /* 0x000e220000001000 */
[----:B------:R-:W-:Y:S01]  /*0fc0*/  LOP3.LUT R20, R20, 0x800000, RZ, 0xfc, !PT ;  /* 0x0080000014147812 */ /* 0x000fe200078efcff */
[----:B------:R-:W-:Y:S10]  /*0fd0*/  BSSY.RECONVERGENT B0, `(.L_x_65) ;  /* 0x000000f000007945 */ /* 0x000ff40003800200 */
[----:B------:R-:W-:Y:S01]  /*0fe0*/  @P0 FMUL R19, R20, R31 ;  /* 0x0000001f14130220 */ /* 0x000fe20000400000 */
[----:B------:R-:W-:-:S04]  /*0ff0*/  FSETP.NEU.AND P0, PT, R22, +INF , PT ;  /* 0x7f8000001600780b */ /* 0x000fc80003f0d000 */
[----:B------:R-:W-:Y:S01]  /*1000*/  FSEL R20, R19, +INF , P0 ;  /* 0x7f80000013147808 */ /* 0x000fe20000000000 */
[----:B0-----:R-:W-:-:S04]  /*1010*/  FFMA R3, -R13, R2, 1 ;  /* 0x3f8000000d037423 */ /* 0x001fc80000000102 */
        /* <DEDUP_REMOVED lines=10> */
.L_x_66:
[----:B------:R-:W-:Y:S05]  /*10c0*/  BSYNC.RECONVERGENT B0 ;  /* 0x0000000000007941 */ /* 0x000fea0003800200 */
.L_x_65:
[----:B------:R-:W-:Y:S01]  /*10d0*/  FADD R19, |R18|, 1.1920928955078125e-07 ;  /* 0x3400000012137421 */ /* 0x000fe20000000200 */
[----:B------:R-:W-:Y:S03]  /*10e0*/  BSSY.RECONVERGENT B0, `(.L_x_67) ;  /* 0x000000d000007945 */ /* 0x000fe60003800200 */
[----:B------:R-:W0:Y:S08]  /*10f0*/  MUFU.RCP R2, R19 ;  /* 0x0000001300027308 */ /* 0x000e300000001000 */
        /* <DEDUP_REMOVED lines=10> */
[----:B------:R-:W-:Y:S05]  /*11a0*/  CALL.REL.NOINC `($__internal_3_$__cuda_sm3x_div_rn_noftz_f32_slowpath) ;  /* 0x0000000800a07944 */ /* 0x000fea0003c00000 */
.L_x_68:
[----:B------:R-:W-:Y:S05]  /*11b0*/  BSYNC.RECONVERGENT B0 ;  /* 0x0000000000007941 */ /* 0x000fea0003800200 */
.L_x_67:
[C---:B------:R-:W-:Y:S01]  /*11c0*/  FSET.BF.GT.AND R3, R29.reuse, -R22, PT ;  /* 0x800000161d03720a */ /* 0x040fe20003804000 */
[----:B------:R-:W-:Y:S01]  /*11d0*/  FADD R22, R29, R22 ;  /* 0x000000161d167221 */ /* 0x000fe20000000000 */
[----:B------:R-:W0:Y:S03]  /*11e0*/  LDC.64 R18, c[0x0][0x398] ;  /* 0x0000e600ff127b82 */ /* 0x000e260000000a00 */
[----:B------:R-:W-:-:S04]  /*11f0*/  FMUL R22, R22, R3 ;  /* 0x0000000316167220 */ /* 0x000fc80000400000 */
[----:B------:R-:W-:Y:S02]  /*1200*/  FMUL R30, R15, R22 ;  /* 0x000000160f1e7220 */ /* 0x000fe40000400000 */
[----:B------:R-:W1:Y:S02]  /*1210*/  LDC.64 R22, c[0x0][0x3a0] ;  /* 0x0000e800ff167b82 */ /* 0x000e640000000a00 */
[----:B------:R-:W2:Y:S02]  /*1220*/  F2I.U32.FLOOR.NTZ R3, R30 ;  /* 0x0000001e00037305 */ /* 0x000ea40000207000 */
[----:B--2---:R-:W-:-:S05]  /*1230*/  VIADDMNMX.U32 R32, R12, 0xfffffffe, R3, PT ;  /* 0xfffffffe0c207846 */ /* 0x004fca0003800003 */
[----:B------:R-:W-:-:S04]  /*1240*/  IMAD.IADD R3, R32, 0x1, R25 ;  /* 0x0000000120037824 */ /* 0x000fc800078e0219 */
[C---:B0-----:R-:W-:Y:S01]  /*1250*/  IMAD.WIDE.U32 R20, R3.reuse, 0x2, R18 ;  /* 0x0000000203147825 */ /* 0x041fe200078e0012 */
[----:B------:R-:W-:-:S03]  /*1260*/  IADD3 R33, PT, PT, R3, 0x1, RZ ;  /* 0x0000000103217810 */ /* 0x000fc60007ffe0ff */
[--C-:B-1----:R-:W-:Y:S02]  /*1270*/  IMAD.WIDE.U32 R2, R3, 0x2, R22.reuse ;  /* 0x0000000203027825 */ /* 0x102fe400078e0016 */
[----:B------:R-:W2:Y:S02]  /*1280*/  LDG.E.U16 R21, desc[UR6][R20.64] ;  /* 0x0000000614157981 */ /* 0x000ea4000c1e1500 */
[C---:B------:R-:W-:Y:S02]  /*1290*/  IMAD.WIDE.U32 R22, R33.reuse, 0x2, R22 ;  /* 0x0000000221167825 */ /* 0x040fe400078e0016 */
[----:B------:R-:W3:Y:S02]  /*12a0*/  LDG.E.U16 R2, desc[UR6][R2.64] ;  /* 0x0000000602027981 */ /* 0x000ee4000c1e1500 */
[----:B------:R-:W-:Y:S02]  /*12b0*/  IMAD.WIDE.U32 R18, R33, 0x2, R18 ;  /* 0x0000000221127825 */ /* 0x000fe400078e0012 */
[----:B------:R-:W4:Y:S04]  /*12c0*/  LDG.E.U16 R23, desc[UR6][R22.64] ;  /* 0x0000000616177981 */ /* 0x000f28000c1e1500 */
[----:B------:R-:W5:Y:S01]  /*12d0*/  LDG.E.U16 R35, desc[UR6][R18.64] ;  /* 0x0000000612237981 */ /* 0x000f62000c1e1500 */
[----:B------:R-:W-:-:S05]  /*12e0*/  I2FP.F32.U32 R33, R32 ;  /* 0x0000002000217245 */ /* 0x000fca0000201000 */
[----:B------:R-:W-:Y:S01]  /*12f0*/  FADD R33, R30, -R33 ;  /* 0x800000211e217221 */ /* 0x000fe20000000000 */
[----:B------:R-:W-:Y:S01]  /*1300*/  BSSY.RECONVERGENT B0, `(.L_x_69) ;  /* 0x0000022000007945 */ /* 0x000fe20003800200 */
[----:B--2---:R-:W-:Y:S08]  /*1310*/  I2F.S16 R34, R21 ;  /* 0x0000001500227306 */ /* 0x004ff00000101400 */
[----:B---3--:R-:W-:Y:S08]  /*1320*/  I2F.S16 R36, R2 ;  /* 0x0000000200247306 */ /* 0x008ff00000101400 */
[----:B-----5:R-:W0:Y:S08]  /*1330*/  I2F.S16 R35, R35 ;  /* 0x0000002300237306 */ /* 0x020e300000101400 */
[----:B----4-:R-:W1:Y:S01]  /*1340*/  I2F.S16 R37, R23 ;  /* 0x0000001700257306 */ /* 0x010e620000101400 */
[----:B0-----:R-:W-:-:S04]  /*1350*/  FADD R30, -R34, R35 ;  /* 0x00000023221e7221 */ /* 0x001fc80000000100 */
[----:B------:R-:W-:Y:S01]  /*1360*/  FFMA R20, R33, R30, R34 ;  /* 0x0000001e21147223 */ /* 0x000fe20000000022 */
[----:B-1----:R-:W-:-:S04]  /*1370*/  FADD R37, -R36, R37 ;  /* 0x0000002524257221 */ /* 0x002fc80000000100 */
[----:B------:R-:W-:Y:S01]  /*1380*/  FFMA R19, R33, R37, R36 ;  /* 0x0000002521137223 */ /* 0x000fe20000000024 */
[----:B------:R-:W-:-:S03]  /*1390*/  FADD R3, |R20|, -RZ ;  /* 0x800000ff14037221 */ /* 0x000fc60000000200 */
[----:B------:R-:W-:-:S05]  /*13a0*/  FADD R30, |R19|, -RZ ;  /* 0x800000ff131e7221 */ /* 0x000fca0000000200 */
[----:B------:R-:W-:-:S04]  /*13b0*/  VIMNMX R18, PT, PT, R3, R30, !PT ;  /* 0x0000001e03127248 */ /* 0x000fc80007fe0100 */
[----:B------:R-:W-:Y:S02]  /*13c0*/  LOP3.LUT R22, R18, 0xfe000000, RZ, 0xc0, !PT ;  /* 0xfe00000012167812 */ /* 0x000fe400078ec0ff */
[----:B------:R-:W-:Y:S02]  /*13d0*/  VIMNMX R23, PT, PT, R3, R30, PT ;  /* 0x0000001e03177248 */ /* 0x000fe40003fe0100 */
[----:B------:R-:W-:-:S05]  /*13e0*/  LOP3.LUT R2, R22, 0x7e800000, RZ, 0x3c, !PT ;  /* 0x7e80000016027812 */ /* 0x000fca00078e3cff */
[-C--:B------:R-:W-:Y:S01]  /*13f0*/  FMUL R3, R23, R2.reuse ;  /* 0x0000000217037220 */ /* 0x080fe20000400000 */
[----:B------:R-:W-:-:S03]  /*1400*/  FMUL R2, R18, R2 ;  /* 0x0000000212027220 */ /* 0x000fc60000400000 */
[----:B------:R-:W-:-:S04]  /*1410*/  FMUL R3, R3, R3 ;  /* 0x0000000303037220 */ /* 0x000fc80000400000 */
[----:B------:R-:W-:-:S04]  /*1420*/  FFMA R30, R2, R2, R3 ;  /* 0x00000002021e7223 */ /* 0x000fc80000000003 */
[----:B------:R-:W-:Y:S01]  /*1430*/  VIADD R21, R30, 0xf3000000 ;  /* 0xf30000001e157836 */ /* 0x000fe20000000000 */
[----:B------:R0:W1:Y:S04]  /*1440*/  MUFU.RSQ R3, R30 ;  /* 0x0000001e00037308 */ /* 0x0000680000001400 */
[----:B------:R-:W-:Y:S02]  /*1450*/  ISETP.GT.U32.AND P0, PT, R21, 0x727fffff, PT ;  /* 0x727fffff1500780c */ /* 0x000fe40003f04070 */
[----:B------:R-:W-:-:S05]  /*1460*/  FSET.BF.GT.AND R2, R31, R24, PT ;  /* 0x000000181f02720a */ /* 0x000fca0003804000 */
[C---:B------:R-:W-:Y:S01]  /*1470*/  FFMA R7, R2.reuse, R20, R7 ;  /* 0x0000001402077223 */ /* 0x040fe20000000007 */
[----:B------:R-:W-:-:S05]  /*1480*/  FFMA R8, R2, R19, R8 ;  /* 0x0000001302087223 */ /* 0x000fca0000000008 */
[----:B01----:R-:W-:Y:S05]  /*1490*/  @!P0 BRA `(.L_x_70) ;  /* 0x0000000000108947 */ /* 0x003fea0003800000 */
[----:B------:R-:W-:Y:S01]  /*14a0*/  IMAD.MOV.U32 R2, RZ, RZ, R30 ;  /* 0x000000ffff027224 */ /* 0x000fe200078e001e */
[----:B------:R-:W-:-:S07]  /*14b0*/  MOV R21, 0x14d0 ;  /* 0x000014d000157802 */ /* 0x000fce0000000f00 */
[----:B------:R-:W-:Y:S05]  /*14c0*/  CALL.REL.NOINC `($__internal_2_$__cuda_sm20_sqrt_rn_f32_slowpath) ;  /* 0x0000000400807944 */ /* 0x000fea0003c00000 */
[----:B------:R-:W-:Y:S05]  /*14d0*/  BRA `(.L_x_71) ;  /* 0x0000000000107947 */ /* 0x000fea0003800000 */
.L_x_70:
[----:B------:R-:W-:Y:S01]  /*14e0*/  FMUL.FTZ R31, R30, R3 ;  /* 0x000000031e1f7220 */ /* 0x000fe20000410000 */
[----:B------:R-:W-:-:S03]  /*14f0*/  FMUL.FTZ R3, R3, 0.5 ;  /* 0x3f00000003037820 */ /* 0x000fc60000410000 */
[----:B------:R-:W-:-:S04]  /*1500*/  FFMA R2, -R31, R31, R30 ;  /* 0x0000001f1f027223 */ /* 0x000fc8000000011e */
[----:B------:R-:W-:-:S07]  /*1510*/  FFMA R31, R2, R3, R31 ;  /* 0x00000003021f7223 */ /* 0x000fce000000001f */
.L_x_71:
[----:B------:R-:W-:Y:S05]  /*1520*/  BSYNC.RECONVERGENT B0 ;  /* 0x0000000000007941 */ /* 0x000fea0003800200 */
.L_x_69:
[----:B------:R-:W-:Y:S01]  /*1530*/  FSETP.NEU.AND P0, PT, R23, RZ, PT ;  /* 0x000000ff1700720b */ /* 0x000fe20003f0d000 */
[----:B------:R-:W-:Y:S01]  /*1540*/  BSSY.RECONVERGENT B0, `(.L_x_72) ;  /* 0x0000012000007945 */ /* 0x000fe20003800200 */
[----:B------:R-:W-:-:S11]  /*1550*/  LOP3.LUT R22, R22, 0x800000, RZ, 0xfc, !PT ;  /* 0x0080000016167812 */ /* 0x000fd600078efcff */
[----:B------:R-:W-:Y:S01]  /*1560*/  @P0 FMUL R18, R22, R31 ;  /* 0x0000001f16120220 */ /* 0x000fe20000400000 */
[----:B------:R-:W-:-:S03]  /*1570*/  FSETP.NEU.AND P0, PT, R23, +INF , PT ;  /* 0x7f8000001700780b */ /* 0x000fc60003f0d000 */
[----:B------:R-:W-:-:S05]  /*1580*/  FADD R18, R18, 1.1920928955078125e-07 ;  /* 0x3400000012127421 */ /* 0x000fca0000000000 */
[----:B------:R-:W-:-:S04]  /*1590*/  FSEL R18, R18, +INF , P0 ;  /* 0x7f80000012127808 */ /* 0x000fc80000000000 */
        /* <DEDUP_REMOVED lines=8> */
[----:B------:R-:W-:Y:S02]  /*1620*/  MOV R3, R18 ;  /* 0x0000001200037202 */ /* 0x000fe40000000f00 */
[----:B------:R-:W-:-:S07]  /*1630*/  MOV R30, 0x1650 ;  /* 0x00001650001e7802 */ /* 0x000fce0000000f00 */
[----:B------:R-:W-:Y:S05]  /*1640*/  CALL.REL.NOINC `($__internal_3_$__cuda_sm3x_div_rn_noftz_f32_slowpath) ;  /* 0x0000000400787944 */ /* 0x000fea0003c00000 */
[----:B------:R-:W-:-:S07]  /*1650*/  IMAD.MOV.U32 R2, RZ, RZ, R31 ;  /* 0x000000ffff027224 */ /* 0x000fce00078e001f */
.L_x_73:
[----:B------:R-:W-:Y:S05]  /*1660*/  BSYNC.RECONVERGENT B0 ;  /* 0x0000000000007941 */ /* 0x000fea0003800200 */
.L_x_72:
[----:B------:R-:W0:Y:S01]  /*1670*/  MUFU.RCP R3, R18 ;  /* 0x0000001200037308 */ /* 0x000e220000001000 */
[----:B------:R-:W-:Y:S01]  /*1680*/  BSSY.RECONVERGENT B0, `(.L_x_74) ;  /* 0x000000e000007945 */ /* 0x000fe20003800200 */
[----:B------:R-:W-:-:S06]  /*1690*/  FADD R9, R2, R9 ;  /* 0x0000000902097221 */ /* 0x000fcc0000000000 */
        /* <DEDUP_REMOVED lines=10> */
[----:B------:R-:W-:Y:S05]  /*1740*/  CALL.REL.NOINC `($__internal_3_$__cuda_sm3x_div_rn_noftz_f32_slowpath) ;  /* 0x0000000400387944 */ /* 0x000fea0003c00000 */
[----:B------:R-:W-:-:S07]  /*1750*/  IMAD.MOV.U32 R3, RZ, RZ, R31 ;  /* 0x000000ffff037224 */ /* 0x000fce00078e001f */
.L_x_75:
[----:B------:R-:W-:Y:S05]  /*1760*/  BSYNC.RECONVERGENT B0 ;  /* 0x0000000000007941 */ /* 0x000fea0003800200 */
.L_x_74:
[----:B------:R-:W-:Y:S02]  /*1770*/  VIADD R28, R28, 0x1 ;  /* 0x000000011c1c7836 */ /* 0x000fe40000000000 */
[----:B------:R-:W-:Y:S01]  /*1780*/  FADD R10, R3, R10 ;  /* 0x0000000a030a7221 */ /* 0x000fe20000000000 */
[----:B------:R-:W-:Y:S02]  /*1790*/  IADD3 R25, PT, PT, R12, R25, RZ ;  /* 0x000000190c197210 */ /* 0x000fe40007ffe0ff */
[----:B------:R-:W-:-:S04]  /*17a0*/  LOP3.LUT R2, R28, 0xffff, RZ, 0xc0, !PT ;  /* 0x0000ffff1c027812 */ /* 0x000fc800078ec0ff */
[----:B------:R-:W-:-:S13]  /*17b0*/  ISETP.GT.U32.AND P0, PT, R11, R2, PT ;  /* 0x000000020b00720c */ /* 0x000fda0003f04070 */
[----:B------:R-:W-:Y:S05]  /*17c0*/  @P0 BRA `(.L_x_76) ;  /* 0xfffffff400900947 */ /* 0x000fea000383ffff */
.L_x_61:
[----:B------:R-:W-:-:S05]  /*17d0*/  VIADD R26, R26, 0x1 ;  /* 0x000000011a1a7836 */ /* 0x000fca0000000000 */
[----:B------:R-:W-:-:S04]  /*17e0*/  LOP3.LUT R3, R26, 0xffff, RZ, 0xc0, !PT ;  /* 0x0000ffff1a037812 */ /* 0x000fc800078ec0ff */
[----:B------:R-:W-:-:S13]  /*17f0*/  ISETP.GT.U32.AND P0, PT, R4, R3, PT ;  /* 0x000000030400720c */ /* 0x000fda0003f04070 */
[----:B------:R-:W-:Y:S05]  /*1800*/  @P0 BRA `(.L_x_77) ;  /* 0xffffffe800bc0947 */ /* 0x000fea000383ffff */
.L_x_54:
[----:B------:R-:W0:Y:S01]  /*1810*/  LDCU.64 UR4, c[0x0][0x3a8] ;  /* 0x00007500ff0477ac */ /* 0x000e220008000a00 */
[----:B------:R-:W-:Y:S01]  /*1820*/  FADD R9, |R9|, -RZ ;  /* 0x800000ff09097221 */ /* 0x000fe20000000200 */
[----:B------:R-:W-:Y:S01]  /*1830*/  FADD R4, |R10|, -RZ ;  /* 0x800000ff0a047221 */ /* 0x000fe20000000200 */
[----:B------:R-:W-:Y:S01]  /*1840*/  IMAD.SHL.U32 R5, R5, 0x4, RZ ;  /* 0x0000000405057824 */ /* 0x000fe200078e00ff */
[----:B------:R-:W1:Y:S01]  /*1850*/  LDCU.64 UR8, c[0x0][0x3b0] ;  /* 0x00007600ff0877ac */ /* 0x000e620008000a00 */
[----:B------:R-:W-:Y:S02]  /*1860*/  BSSY.RECONVERGENT B0, `(.L_x_78) ;  /* 0x000001c000007945 */ /* 0x000fe40003800200 */
[----:B------:R-:W-:Y:S02]  /*1870*/  VIMNMX R0, PT, PT, R9, R4, !PT ;  /* 0x0000000409007248 */ /* 0x000fe40007fe0100 */
[----:B------:R-:W-:Y:S02]  /*1880*/  LOP3.LUT R10, R5, 0x3fffc, RZ, 0xc0, !PT ;  /* 0x0003fffc050a7812 */ /* 0x000fe400078ec0ff */
[----:B------:R-:W-:-:S02]  /*1890*/  LOP3.LUT R11, R0, 0xfe000000, RZ, 0xc0, !PT ;  /* 0xfe000000000b7812 */ /* 0x000fc400078ec0ff */
[----:B------:R-:W-:Y:S02]  /*18a0*/  VIMNMX R12, PT, PT, R9, R4, PT ;  /* 0x00000004090c7248 */ /* 0x000fe40003fe0100 */
[----:B------:R-:W-:Y:S02]  /*18b0*/  LOP3.LUT R9, R11, 0x7e800000, RZ, 0x3c, !PT ;  /* 0x7e8000000b097812 */ /* 0x000fe400078e3cff */
[----:B0-----:R-:W-:-:S03]  /*18c0*/  IADD3 R2, P0, PT, R10, UR4, RZ ;  /* 0x000000040a027c10 */ /* 0x001fc6000ff1e0ff */
[-C--:B------:R-:W-:Y:S01]  /*18d0*/  FMUL R6, R12, R9.reuse ;  /* 0x000000090c067220 */ /* 0x080fe20000400000 */
[----:B------:R-:W-:Y:S01]  /*18e0*/  FMUL R9, R0, R9 ;  /* 0x0000000900097220 */ /* 0x000fe20000400000 */
[----:B------:R-:W-:Y:S02]  /*18f0*/  IADD3.X R3, PT, PT, RZ, UR5, RZ, P0, !PT ;  /* 0x00000005ff037c10 */ /* 0x000fe400087fe4ff */
[----:B-1----:R-:W-:Y:S01]  /*1900*/  IADD3 R4, P0, PT, R10, UR8, RZ ;  /* 0x000000080a047c10 */ /* 0x002fe2000ff1e0ff */
[----:B------:R-:W-:Y:S02]  /*1910*/  FMUL R6, R6, R6 ;  /* 0x0000000606067220 */ /* 0x000fe40000400000 */
[----:B------:R0:W-:Y:S02]  /*1920*/  STG.E desc[UR6][R2.64], R7 ;  /* 0x0000000702007986 */ /* 0x0001e4000c101906 */
[----:B------:R-:W-:Y:S02]  /*1930*/  IMAD.X R5, RZ, RZ, UR9, P0 ;  /* 0x00000009ff057e24 */ /* 0x000fe400080e06ff */
[----:B------:R-:W-:-:S03]  /*1940*/  FFMA R14, R9, R9, R6 ;  /* 0x00000009090e7223 */ /* 0x000fc60000000006 */
[----:B------:R0:W-:Y:S01]  /*1950*/  STG.E desc[UR6][R4.64], R8 ;  /* 0x0000000804007986 */ /* 0x0001e2000c101906 */
[----:B------:R-:W-:Y:S01]  /*1960*/  VIADD R6, R14, 0xf3000000 ;  /* 0xf30000000e067836 */ /* 0x000fe20000000000 */
[----:B------:R0:W1:Y:S04]  /*1970*/  MUFU.RSQ R9, R14 ;  /* 0x0000000e00097308 */ /* 0x0000680000001400 */
[----:B------:R-:W-:-:S13]  /*1980*/  ISETP.GT.U32.AND P0, PT, R6, 0x727fffff, PT ;  /* 0x727fffff0600780c */ /* 0x000fda0003f04070 */
[----:B01----:R-:W-:Y:S05]  /*1990*/  @!P0 BRA `(.L_x_79) ;  /* 0x0000000000108947 */ /* 0x003fea0003800000 */
[----:B------:R-:W-:Y:S02]  /*19a0*/  MOV R2, R14 ;  /* 0x0000000e00027202 */ /* 0x000fe40000000f00 */
[----:B------:R-:W-:-:S07]  /*19b0*/  MOV R21, 0x19d0 ;  /* 0x000019d000157802 */ /* 0x000fce0000000f00 */
[----:B------:R-:W-:Y:S05]  /*19c0*/  CALL.REL.NOINC `($__internal_2_$__cuda_sm20_sqrt_rn_f32_slowpath) ;  /* 0x0000000000407944 */ /* 0x000fea0003c00000 */
[----:B------:R-:W-:Y:S05]  /*19d0*/  BRA `(.L_x_80) ;  /* 0x0000000000107947 */ /* 0x000fea0003800000 */
.L_x_79:
[----:B------:R-:W-:Y:S01]  /*19e0*/  FMUL.FTZ R31, R14, R9 ;  /* 0x000000090e1f7220 */ /* 0x000fe20000410000 */
[----:B------:R-:W-:-:S03]  /*19f0*/  FMUL.FTZ R3, R9, 0.5 ;  /* 0x3f00000009037820 */ /* 0x000fc60000410000 */
[----:B------:R-:W-:-:S04]  /*1a00*/  FFMA R2, -R31, R31, R14 ;  /* 0x0000001f1f027223 */ /* 0x000fc8000000010e */
[----:B------:R-:W-:-:S07]  /*1a10*/  FFMA R31, R2, R3, R31 ;  /* 0x00000003021f7223 */ /* 0x000fce000000001f */
.L_x_80:
[----:B------:R-:W-:Y:S05]  /*1a20*/  BSYNC.RECONVERGENT B0 ;  /* 0x0000000000007941 */ /* 0x000fea0003800200 */
.L_x_78:
[----:B------:R-:W0:Y:S01]  /*1a30*/  LDCU.64 UR4, c[0x0][0x3b8] ;  /* 0x00007700ff0477ac */ /* 0x000e220008000a00 */
[----:B------:R-:W-:Y:S02]  /*1a40*/  FSETP.NEU.AND P0, PT, R12, RZ, PT ;  /* 0x000000ff0c00720b */ /* 0x000fe40003f0d000 */
[----:B------:R-:W-:-:S11]  /*1a50*/  LOP3.LUT R2, R11, 0x800000, RZ, 0xfc, !PT ;  /* 0x008000000b027812 */ /* 0x000fd600078efcff */
[----:B------:R-:W-:Y:S01]  /*1a60*/  @P0 FMUL R0, R2, R31 ;  /* 0x0000001f02000220 */ /* 0x000fe20000400000 */
[----:B------:R-:W-:Y:S02]  /*1a70*/  FSETP.NEU.AND P0, PT, R12, +INF , PT ;  /* 0x7f8000000c00780b */ /* 0x000fe40003f0d000 */
[----:B0-----:R-:W-:Y:S02]  /*1a80*/  IADD3 R2, P1, PT, R10, UR4, RZ ;  /* 0x000000040a027c10 */ /* 0x001fe4000ff3e0ff */
[----:B------:R-:W-:-:S03]  /*1a90*/  FSEL R5, R0, +INF , P0 ;  /* 0x7f80000000057808 */ /* 0x000fc60000000000 */
[----:B------:R-:W-:-:S05]  /*1aa0*/  IMAD.X R3, RZ, RZ, UR5, P1 ;  /* 0x00000005ff037e24 */ /* 0x000fca00088e06ff */
[----:B------:R-:W-:Y:S01]  /*1ab0*/  STG.E desc[UR6][R2.64], R5 ;  /* 0x0000000502007986 */ /* 0x000fe2000c101906 */
[----:B------:R-:W-:Y:S05]  /*1ac0*/  EXIT ;  /* 0x000000000000794d */ /* 0x000fea0003800000 */
        .weak           $__internal_2_$__cuda_sm20_sqrt_rn_f32_slowpath
        .type           $__internal_2_$__cuda_sm20_sqrt_rn_f32_slowpath,@function
        .size           $__internal_2_$__cuda_sm20_sqrt_rn_f32_slowpath,($__internal_3_$__cuda_sm3x_div_rn_noftz_f32_slowpath - $__internal_2_$__cuda_sm20_sqrt_rn_f32_slowpath)
$__internal_2_$__cuda_sm20_sqrt_rn_f32_slowpath:
[----:B------:R-:W-:-:S13]  /*1ad0*/  LOP3.LUT P0, RZ, R2, 0x7fffffff, RZ, 0xc0, !PT ;  /* 0x7fffffff02ff7812 */ /* 0x000fda000780c0ff */
[----:B------:R-:W-:Y:S01]  /*1ae0*/  @!P0 IMAD.MOV.U32 R31, RZ, RZ, R2 ;  /* 0x000000ffff1f8224 */ /* 0x000fe200078e0002 */
[----:B------:R-:W-:Y:S06]  /*1af0*/  @!P0 BRA `(.L_x_81) ;  /* 0x0000000000408947 */ /* 0x000fec0003800000 */
[----:B------:R-:W-:-:S13]  /*1b00*/  FSETP.GEU.FTZ.AND P0, PT, R2, RZ, PT ;  /* 0x000000ff0200720b */ /* 0x000fda0003f1e000 */
[----:B------:R-:W-:Y:S01]  /*1b10*/  @!P0 MOV R31, 0x7fffffff ;  /* 0x7fffffff001f8802 */ /* 0x000fe20000000f00 */
[----:B------:R-:W-:Y:S06]  /*1b20*/  @!P0 BRA `(.L_x_81) ;  /* 0x0000000000348947 */ /* 0x000fec0003800000 */
[----:B------:R-:W-:-:S13]  /*1b30*/  FSETP.GTU.FTZ.AND P0, PT, |R2|, +INF , PT ;  /* 0x7f8000000200780b */ /* 0x000fda0003f1c200 */
[----:B------:R-:W-:Y:S01]  /*1b40*/  @P0 FADD.FTZ R31, R2, 1 ;  /* 0x3f800000021f0421 */ /* 0x000fe20000010000 */
[----:B------:R-:W-:Y:S06]  /*1b50*/  @P0 BRA `(.L_x_81) ;  /* 0x0000000000280947 */ /* 0x000fec0003800000 */
[----:B------:R-:W-:-:S13]  /*1b60*/  FSETP.NEU.FTZ.AND P0, PT, |R2|, +INF , PT ;  /* 0x7f8000000200780b */ /* 0x000fda0003f1d200 */
[----:B------:R-:W-:-:S04]  /*1b70*/  @P0 FFMA R32, R2, 1.84467440737095516160e+19, RZ ;  /* 0x5f80000002200823 */ /* 0x000fc800000000ff */
[----:B------:R-:W0:Y:S02]  /*1b80*/  @P0 MUFU.RSQ R33, R32 ;  /* 0x0000002000210308 */ /* 0x000e240000001400 */
[----:B0-----:R-:W-:Y:S01]  /*1b90*/  @P0 FMUL.FTZ R3, R32, R33 ;  /* 0x0000002120030220 */ /* 0x001fe20000410000 */
[----:B------:R-:W-:-:S03]  /*1ba0*/  @P0 FMUL.FTZ R30, R33, 0.5 ;  /* 0x3f000000211e0820 */ /* 0x000fc60000410000 */
[----:B------:R-:W-:-:S04]  /*1bb0*/  @P0 FADD.FTZ R31, -R3, -RZ ;  /* 0x800000ff031f0221 */ /* 0x000fc80000010100 */
[----:B------:R-:W-:Y:S01]  /*1bc0*/  @P0 FFMA R34, R3, R31, R32 ;  /* 0x0000001f03220223 */ /* 0x000fe20000000020 */
[----:B------:R-:W-:-:S03]  /*1bd0*/  @!P0 IMAD.MOV.U32 R31, RZ, RZ, R2 ;  /* 0x000000ffff1f8224 */ /* 0x000fc600078e0002 */
[----:B------:R-:W-:-:S04]  /*1be0*/  @P0 FFMA R30, R34, R30, R3 ;  /* 0x0000001e221e0223 */ /* 0x000fc80000000003 */
[----:B------:R-:W-:-:S07]  /*1bf0*/  @P0 FMUL.FTZ R31, R30, 2.3283064365386962891e-10 ;  /* 0x2f8000001e1f0820 */ /* 0x000fce0000410000 */
.L_x_81:
[----:B------:R-:W-:Y:S02]  /*1c00*/  HFMA2 R3, -RZ, RZ, 0, 0 ;  /* 0x00000000ff037431 */ /* 0x000fe400000001ff */
[----:B------:R-:W-:-:S04]  /*1c10*/  IMAD.MOV.U32 R2, RZ, RZ, R21 ;  /* 0x000000ffff027224 */ /* 0x000fc800078e0015 */
[----:B------:R-:W-:Y:S05]  /*1c20*/  RET.REL.NODEC R2 `(pwi_1pix_per_thread) ;  /* 0xffffffe002f47950 */ /* 0x000fea0003c3ffff */
        .weak           $__internal_3_$__cuda_sm3x_div_rn_noftz_f32_slowpath
        .type           $__internal_3_$__cuda_sm3x_div_rn_noftz_f32_slowpath,@function
        .size           $__internal_3_$__cuda_sm3x_div_rn_noftz_f32_slowpath,(.L_x_155 - $__internal_3_$__cuda_sm3x_div_rn_noftz_f32_slowpath)
$__internal_3_$__cuda_sm3x_div_rn_noftz_f32_slowpath:
[----:B------:R-:W-:Y:S01]  /*1c30*/  SHF.R.U32.HI R23, RZ, 0x17, R3 ;  /* 0x00000017ff177819 */ /* 0x000fe20000011603 */
[----:B------:R-:W-:Y:S01]  /*1c40*/  BSSY.RECONVERGENT B1, `(.L_x_82) ;  /* 0x0000063000017945 */ /* 0x000fe20003800200 */
[----:B------:R-:W-:Y:S02]  /*1c50*/  SHF.R.U32.HI R2, RZ, 0x17, R20 ;  /* 0x00000017ff027819 */ /* 0x000fe40000011614 */
[----:B------:R-:W-:Y:S02]  /*1c60*/  LOP3.LUT R23, R23, 0xff, RZ, 0xc0, !PT ;  /* 0x000000ff17177812 */ /* 0x000fe400078ec0ff */
[----:B------:R-:W-:Y:S02]  /*1c70*/  LOP3.LUT R2, R2, 0xff, RZ, 0xc0, !PT ;  /* 0x000000ff02027812 */ /* 0x000fe400078ec0ff */
[----:B------:R-:W-:Y:S01]  /*1c80*/  MOV R31, R20 ;  /* 0x00000014001f7202 */ /* 0x000fe20000000f00 */
[----:B------:R-:W-:Y:S02]  /*1c90*/  VIADD R33, R23, 0xffffffff ;  /* 0xffffffff17217836 */ /* 0x000fe40000000000 */
[----:B------:R-:W-:-:S03]  /*1ca0*/  VIADD R32, R2, 0xffffffff ;  /* 0xffffffff02207836 */ /* 0x000fc60000000000 */
[----:B------:R-:W-:-:S04]  /*1cb0*/  ISETP.GT.U32.AND P0, PT, R33, 0xfd, PT ;  /* 0x000000fd2100780c */ /* 0x000fc80003f04070 */
[----:B------:R-:W-:-:S13]  /*1cc0*/  ISETP.GT.U32.OR P0, PT, R32, 0xfd, P0 ;  /* 0x000000fd2000780c */ /* 0x000fda0000704470 */
[----:B------:R-:W-:Y:S01]  /*1cd0*/  @!P0 IMAD.MOV.U32 R21, RZ, RZ, RZ ;  /* 0x000000ffff158224 */ /* 0x000fe200078e00ff */
[----:B------:R-:W-:Y:S06]  /*1ce0*/  @!P0 BRA `(.L_x_83) ;  /* 0x00000000005c8947 */ /* 0x000fec0003800000 */
[----:B------:R-:W-:Y:S02]  /*1cf0*/  FSETP.GTU.FTZ.AND P0, PT, |R20|, +INF , PT ;  /* 0x7f8000001400780b */ /* 0x000fe40003f1c200 */
[----:B------:R-:W-:-:S04]  /*1d00*/  FSETP.GTU.FTZ.AND P1, PT, |R3|, +INF , PT ;  /* 0x7f8000000300780b */ /* 0x000fc80003f3c200 */
[----:B------:R-:W-:-:S13]  /*1d10*/  PLOP3.LUT P0, PT, P0, P1, PT, 0xf8, 0x8f ;  /* 0x00000000008f781c */ /* 0x000fda0000703f70 */
[----:B------:R-:W-:Y:S05]  /*1d20*/  @P0 BRA `(.L_x_84) ;  /* 0x00000004004c0947 */ /* 0x000fea0003800000 */
[----:B------:R-:W-:-:S13]  /*1d30*/  LOP3.LUT P0, RZ, R3, 0x7fffffff, R31, 0xc8, !PT ;  /* 0x7fffffff03ff7812 */ /* 0x000fda000780c81f */
[----:B------:R-:W-:Y:S05]  /*1d40*/  @!P0 BRA `(.L_x_85) ;  /* 0x00000004003c8947 */ /* 0x000fea0003800000 */
[C---:B------:R-:W-:Y:S02]  /*1d50*/  FSETP.NEU.FTZ.AND P3, PT, |R20|.reuse, +INF , PT ;  /* 0x7f8000001400780b */ /* 0x040fe40003f7d200 */
        /* <DEDUP_REMOVED lines=11> */
[----:B------:R-:W-:Y:S01]  /*1e10*/  @P0 IMAD.MOV.U32 R21, RZ, RZ, RZ ;  /* 0x000000ffff150224 */ /* 0x000fe200078e00ff */
[----:B------:R-:W-:Y:S01]  /*1e20*/  @!P0 MOV R21, 0xffffffc0 ;  /* 0xffffffc000158802 */ /* 0x000fe20000000f00 */
[----:B------:R-:W-:Y:S01]  /*1e30*/  @!P0 FFMA R31, R20, 1.84467440737095516160e+19, RZ ;  /* 0x5f800000141f8823 */ /* 0x000fe200000000ff */
[----:B------:R-:W-:-:S03]  /*1e40*/  @!P1 FFMA R3, R3, 1.84467440737095516160e+19, RZ ;  /* 0x5f80000003039823 */ /* 0x000fc600000000ff */
[----:B------:R-:W-:-:S07]  /*1e50*/  @!P1 VIADD R21, R21, 0x40 ;  /* 0x0000004015159836 */ /* 0x000fce0000000000 */
.L_x_83:
[----:B------:R-:W-:Y:S01]  /*1e60*/  LEA R20, R23, 0xc0800000, 0x17 ;  /* 0xc080000017147811 */ /* 0x000fe200078eb8ff */
[----:B------:R-:W-:Y:S04]  /*1e70*/  BSSY.RECONVERGENT B2, `(.L_x_88) ;  /* 0x0000036000027945 */ /* 0x000fe80003800200 */
[----:B------:R-:W-:Y:S01]  /*1e80*/  IMAD.IADD R34, R3, 0x1, -R20 ;  /* 0x0000000103227824 */ /* 0x000fe200078e0a14 */
[----:B------:R-:W-:-:S03]  /*1e90*/  IADD3 R20, PT, PT, R2, -0x7f, RZ ;  /* 0xffffff8102147810 */ /* 0x000fc60007ffe0ff */
[----:B------:R0:W1:Y:S01]  /*1ea0*/  MUFU.RCP R32, R34 ;  /* 0x0000002200207308 */ /* 0x0000620000001000 */
[----:B------:R-:W-:Y:S01]  /*1eb0*/  FADD.FTZ R33, -R34, -RZ ;  /* 0x800000ff22217221 */ /* 0x000fe20000010100 */
[C---:B------:R-:W-:Y:S01]  /*1ec0*/  IMAD R2, R20.reuse, -0x800000, R31 ;  /* 0xff80000014027824 */ /* 0x040fe200078e021f */
[----:B0-----:R-:W-:-:S05]  /*1ed0*/  IADD3 R34, PT, PT, R20, 0x7f, -R23 ;  /* 0x0000007f14227810 */ /* 0x001fca0007ffe817 */
[----:B------:R-:W-:Y:S02]  /*1ee0*/  IMAD.IADD R23, R34, 0x1, R21 ;  /* 0x0000000122177824 */ /* 0x000fe400078e0215 */
[----:B-1----:R-:W-:-:S04]  /*1ef0*/  FFMA R3, R32, R33, 1 ;  /* 0x3f80000020037423 */ /* 0x002fc80000000021 */
[----:B------:R-:W-:-:S04]  /*1f00*/  FFMA R3, R32, R3, R32 ;  /* 0x0000000320037223 */ /* 0x000fc80000000020 */
[----:B------:R-:W-:-:S04]  /*1f10*/  FFMA R32, R2, R3, RZ ;  /* 0x0000000302207223 */ /* 0x000fc800000000ff */
[----:B------:R-:W-:-:S04]  /*1f20*/  FFMA R31, R33, R32, R2 ;  /* 0x00000020211f7223 */ /* 0x000fc80000000002 */
[----:B------:R-:W-:-:S04]  /*1f30*/  FFMA R32, R3, R31, R32 ;  /* 0x0000001f03207223 */ /* 0x000fc80000000020 */
[----:B------:R-:W-:-:S04]  /*1f40*/  FFMA R33, R33, R32, R2 ;  /* 0x0000002021217223 */ /* 0x000fc80000000002 */
[----:B------:R-:W-:-:S05]  /*1f50*/  FFMA R2, R3, R33, R32 ;  /* 0x0000002103027223 */ /* 0x000fca0000000020 */
[----:B------:R-:W-:-:S04]  /*1f60*/  SHF.R.U32.HI R20, RZ, 0x17, R2 ;  /* 0x00000017ff147819 */ /* 0x000fc80000011602 */
[----:B------:R-:W-:-:S05]  /*1f70*/  LOP3.LUT R20, R20, 0xff, RZ, 0xc0, !PT ;  /* 0x000000ff14147812 */ /* 0x000fca00078ec0ff */
[----:B------:R-:W-:-:S05]  /*1f80*/  IMAD.IADD R21, R20, 0x1, R23 ;  /* 0x0000000114157824 */ /* 0x000fca00078e0217 */
[----:B------:R-:W-:-:S04]  /*1f90*/  IADD3 R20, PT, PT, R21, -0x1, RZ ;  /* 0xffffffff15147810 */ /* 0x000fc80007ffe0ff */
        /* <DEDUP_REMOVED lines=9> */
[-CC-:B------:R-:W-:Y:S01]  /*2030*/  FFMA.RZ R20, R3, R33.reuse, R32.reuse ;  /* 0x0000002103147223 */ /* 0x180fe2000000c020 */
[C---:B------:R-:W-:Y:S02]  /*2040*/  ISETP.NE.AND P3, PT, R21.reuse, RZ, PT ;  /* 0x000000ff1500720c */ /* 0x040fe40003f65270 */
[----:B------:R-:W-:Y:S02]  /*2050*/  ISETP.NE.AND P1, PT, R21, RZ, PT ;  /* 0x000000ff1500720c */ /* 0x000fe40003f25270 */
[----:B------:R-:W-:Y:S01]  /*2060*/  LOP3.LUT R23, R20, 0x7fffff, RZ, 0xc0, !PT ;  /* 0x007fffff14177812 */ /* 0x000fe200078ec0ff */
[CCC-:B------:R-:W-:Y:S01]  /*2070*/  FFMA.RP R20, R3.reuse, R33.reuse, R32.reuse ;  /* 0x0000002103147223 */ /* 0x1c0fe20000008020 */
[----:B------:R-:W-:Y:S01]  /*2080*/  FFMA.RM R3, R3, R33, R32 ;  /* 0x0000002103037223 */ /* 0x000fe20000004020 */
[----:B------:R-:W-:Y:S01]  /*2090*/  VIADD R32, R21, 0x20 ;  /* 0x0000002015207836 */ /* 0x000fe20000000000 */
[----:B------:R-:W-:Y:S01]  /*20a0*/  LOP3.LUT R23, R23, 0x800000, RZ, 0xfc, !PT ;  /* 0x0080000017177812 */ /* 0x000fe200078efcff */
[----:B------:R-:W-:-:S02]  /*20b0*/  IMAD.MOV R21, RZ, RZ, -R21 ;  /* 0x000000ffff157224 */ /* 0x000fc400078e0a15 */
[----:B------:R-:W-:Y:S02]  /*20c0*/  FSETP.NEU.FTZ.AND P0, PT, R20, R3, PT ;  /* 0x000000031400720b */ /* 0x000fe40003f1d000 */
[----:B------:R-:W-:Y:S02]  /*20d0*/  SHF.L.U32 R32, R23, R32, RZ ;  /* 0x0000002017207219 */ /* 0x000fe400000006ff */
[----:B------:R-:W-:Y:S02]  /*20e0*/  SEL R20, R21, RZ, P3 ;  /* 0x000000ff15147207 */ /* 0x000fe40001800000 */
[----:B------:R-:W-:Y:S02]  /*20f0*/  ISETP.NE.AND P1, PT, R32, RZ, P1 ;  /* 0x000000ff2000720c */ /* 0x000fe40000f25270 */
[----:B------:R-:W-:Y:S02]  /*2100*/  SHF.R.U32.HI R20, RZ, R20, R23 ;  /* 0x00000014ff147219 */ /* 0x000fe40000011617 */
[----:B------:R-:W-:-:S02]  /*2110*/  PLOP3.LUT P0, PT, P0, P1, PT, 0xf8, 0x8f ;  /* 0x00000000008f781c */ /* 0x000fc40000703f70 */
[----:B------:R-:W-:Y:S02]  /*2120*/  SHF.R.U32.HI R32, RZ, 0x1, R20 ;  /* 0x00000001ff207819 */ /* 0x000fe40000011614 */
[----:B------:R-:W-:-:S04]  /*2130*/  SEL R3, RZ, 0x1, !P0 ;  /* 0x00000001ff037807 */ /* 0x000fc80004000000 */
[----:B------:R-:W-:-:S04]  /*2140*/  LOP3.LUT R3, R3, 0x1, R32, 0xf8, !PT ;  /* 0x0000000103037812 */ /* 0x000fc800078ef820 */
[----:B------:R-:W-:-:S04]  /*2150*/  LOP3.LUT R3, R3, R20, RZ, 0xc0, !PT ;  /* 0x0000001403037212 */ /* 0x000fc800078ec0ff */
[----:B------:R-:W-:-:S04]  /*2160*/  IADD3 R3, PT, PT, R32, R3, RZ ;  /* 0x0000000320037210 */ /* 0x000fc80007ffe0ff */
[----:B------:R-:W-:Y:S01]  /*2170*/  LOP3.LUT R2, R3, R2, RZ, 0xfc, !PT ;  /* 0x0000000203027212 */ /* 0x000fe200078efcff */
[----:B------:R-:W-:Y:S06]  /*2180*/  BRA `(.L_x_91) ;  /* 0x0000000000107947 */ /* 0x000fec0003800000 */
.L_x_90:
[----:B------:R-:W-:-:S04]  /*2190*/  LOP3.LUT R2, R2, 0x80000000, RZ, 0xc0, !PT ;  /* 0x8000000002027812 */ /* 0x000fc800078ec0ff */
[----:B------:R-:W-:Y:S01]  /*21a0*/  LOP3.LUT R2, R2, 0x7f800000, RZ, 0xfc, !PT ;  /* 0x7f80000002027812 */ /* 0x000fe200078efcff */
[----:B------:R-:W-:Y:S06]  /*21b0*/  BRA `(.L_x_91) ;  /* 0x0000000000047947 */ /* 0x000fec0003800000 */
.L_x_89:
[----:B------:R-:W-:-:S07]  /*21c0*/  IMAD R2, R23, 0x800000, R2 ;  /* 0x0080000017027824 */ /* 0x000fce00078e0202 */
.L_x_91:
[----:B------:R-:W-:Y:S05]  /*21d0*/  BSYNC.RECONVERGENT B2 ;  /* 0x0000000000027941 */ /* 0x000fea0003800200 */
.L_x_88:
[----:B------:R-:W-:Y:S05]  /*21e0*/  BRA `(.L_x_92) ;  /* 0x0000000000207947 */ /* 0x000fea0003800000 */
.L_x_87:
[----:B------:R-:W-:-:S04]  /*21f0*/  LOP3.LUT R2, R3, 0x80000000, R31, 0x48, !PT ;  /* 0x8000000003027812 */ /* 0x000fc800078e481f */
[----:B------:R-:W-:Y:S01]  /*2200*/  LOP3.LUT R2, R2, 0x7f800000, RZ, 0xfc, !PT ;  /* 0x7f80000002027812 */ /* 0x000fe200078efcff */
[----:B------:R-:W-:Y:S06]  /*2210*/  BRA `(.L_x_92) ;  /* 0x0000000000147947 */ /* 0x000fec0003800000 */
.L_x_86:
[----:B------:R-:W-:Y:S01]  /*2220*/  LOP3.LUT R2, R3, 0x80000000, R31, 0x48, !PT ;  /* 0x8000000003027812 */ /* 0x000fe200078e481f */
[----:B------:R-:W-:Y:S06]  /*2230*/  BRA `(.L_x_92) ;  /* 0x00000000000c7947 */ /* 0x000fec0003800000 */
.L_x_85:
[----:B------:R-:W0:Y:S01]  /*2240*/  MUFU.RSQ R2, -QNAN ;  /* 0xffc0000000027908 */ /* 0x000e220000001400 */
[----:B------:R-:W-:Y:S05]  /*2250*/  BRA `(.L_x_92) ;  /* 0x0000000000047947 */ /* 0x000fea0003800000 */
.L_x_84:
[----:B------:R-:W-:-:S07]  /*2260*/  FADD.FTZ R2, R20, R3 ;  /* 0x0000000314027221 */ /* 0x000fce0000010000 */
.L_x_92:
[----:B------:R-:W-:Y:S05]  /*2270*/  BSYNC.RECONVERGENT B1 ;  /* 0x0000000000017941 */ /* 0x000fea0003800200 */
.L_x_82:
[----:B0-----:R-:W-:Y:S01]  /*2280*/  IMAD.MOV.U32 R31, RZ, RZ, R2 ;  /* 0x000000ffff1f7224 */ /* 0x001fe200078e0002 */
[----:B------:R-:W-:Y:S01]  /*2290*/  MOV R2, R30 ;  /* 0x0000001e00027202 */ /* 0x000fe20000000f00 */
[----:B------:R-:W-:-:S04]  /*22a0*/  IMAD.MOV.U32 R3, RZ, RZ, 0x0 ;  /* 0x00000000ff037424 */ /* 0x000fc800078e00ff */
[----:B------:R-:W-:Y:S05]  /*22b0*/  RET.REL.NODEC R2 `(pwi_1pix_per_thread) ;  /* 0xffffffdc02507950 */ /* 0x000fea0003c3ffff */
.L_x_93:
        /* <DEDUP_REMOVED lines=12> */
.L_x_155:


//--------------------- .text.filt_kernel         --------------------------
	.section	.text.filt_kernel,"ax",@progbits
	.align	128
        .global         filt_kernel
        .type           filt_kernel,@function
        .size           filt_kernel,(.L_x_158 - filt_kernel)
        .other          filt_kernel,@"STO_CUDA_ENTRY STV_DEFAULT"
filt_kernel:
.text.filt_kernel:
[----:B------:R-:W0:Y:S08]  /*0000*/  LDC R1, c[0x0][0x37c] ;  /* 0x0000df00ff017b82 */ /* 0x000e300000000800 */
[----:B------:R-:W1:Y:S01]  /*0010*/  LDC.64 R2, c[0x0][0x380] ;  /* 0x0000e000ff027b82 */ /* 0x000e620000000a00 */
[----:B------:R-:W1:Y:S01]  /*0020*/  LDCU.64 UR12, c[0x0][0x358] ;  /* 0x00006b00ff0c77ac */ /* 0x000e620008000a00 */
[----:B0-----:R-:W-:Y:S01]  /*0030*/  IADD3 R1, PT, PT, R1, -0x180, RZ ;  /* 0xfffffe8001017810 */ /* 0x001fe20007ffe0ff */
[----:B-1----:R-:W2:Y:S04]  /*0040*/  LDG.E R5, desc[UR12][R2.64+0x14] ;  /* 0x0000140c02057981 */ /* 0x002ea8000c1e1900 */
[----:B------:R-:W3:Y:S01]  /*0050*/  LDG.E R0, desc[UR12][R2.64+0x4] ;  /* 0x0000040c02007981 */ /* 0x000ee2000c1e1900 */
[----:B------:R-:W0:Y:S01]  /*0060*/  S2UR UR4, SR_CTAID.X ;  /* 0x00000000000479c3 */ /* 0x000e220000002500 */
[C---:B------:R-:W-:Y:S01]  /*0070*/  R2UR UR6, R1.reuse ;  /* 0x00000000010672ca */ /* 0x040fe200000e0000 */
[----:B------:R-:W0:Y:S01]  /*0080*/  S2R R4, SR_TID.X ;  /* 0x0000000000047919 */ /* 0x000e220000002100 */
[----:B------:R-:W-:-:S05]  /*0090*/  R2UR UR15, R1 ;  /* 0x00000000010f72ca */ /* 0x000fca00000e0000 */
[----:B------:R-:W0:Y:S02]  /*00a0*/  LDC R15, c[0x0][0x360] ;  /* 0x0000d800ff0f7b82 */ /* 0x000e240000000800 */
[----:B0-----:R-:W-:Y:S01]  /*00b0*/  IMAD R15, R15, UR4, R4 ;  /* 0x000000040f0f7c24 */ /* 0x001fe2000f8e0204 */
[----:B--2---:R-:W-:-:S13]  /*00c0*/  R2UR UR14, R5 ;  /* 0x00000000050e72ca */ /* 0x004fda00000e0000 */
[----:B---3--:R-:W-:-:S05]  /*00d0*/  IMAD R0, R0, UR14, RZ ;  /* 0x0000000e00007c24 */ /* 0x008fca000f8e02ff */
[----:B------:R-:W-:-:S13]  /*00e0*/  ISETP.GE.AND P0, PT, R15, R0, PT ;  /* 0x000000000f00720c */ /* 0x000fda0003f06270 */
[----:B------:R-:W-:Y:S05]  /*00f0*/  @P0 EXIT ;  /* 0x000000000000094d */ /* 0x000fea0003800000 */
[----:B------:R-:W2:Y:S01]  /*0100*/  LDG.E R2, desc[UR12][R2.64] ;  /* 0x0000000c02027981 */ /* 0x000ea2000c1e1900 */
[----:B------:R-:W-:Y:S01]  /*0110*/  IMAD R15, R15, UR14, RZ ;  /* 0x0000000e0f0f7c24 */ /* 0x000fe2000f8e02ff */
[----:B--2---:R-:W-:-:S13]  /*0120*/  R2UR UR17, R2 ;  /* 0x00000000021172ca */ /* 0x004fda00000e0000 */
[----:B------:R-:W-:Y:S02]  /*0130*/  UPRMT UR4, UR17, 0x9910, URZ ;  /* 0x0000991011047896 */ /* 0x000fe400080000ff */
[----:B------:R-:W-:Y:S02]  /*0140*/  ULEA.HI UR8, UR17, UR17, URZ, 0x1 ;  /* 0x0000001111087291 */ /* 0x000fe4000f8f08ff */
[----:B------:R-:W-:Y:S02]  /*0150*/  UISETP.NE.AND UP0, UPT, UR4, -0x1, UPT ;  /* 0xffffffff0400788c */ /* 0x000fe4000bf05270 */
[----:B------:R-:W-:Y:S02]  /*0160*/  UIADD3 UR7, UPT, UPT, UR17, 0x1, URZ ;  /* 0x0000000111077890 */ /* 0x000fe4000fffe0ff */
[----:B------:R-:W-:-:S05]  /*0170*/  USHF.R.S32.HI UR8, URZ, 0x1, UR8 ;  /* 0x00000001ff087899 */ /* 0x000fca0008011408 */
[----:B------:R-:W-:Y:S07]  /*0180*/  BRA.U !UP0, `(.L_x_94) ;  /* 0x00000005088c7547 */ /* 0x000fee000b800000 */
[----:B------:R-:W-:Y:S01]  /*0190*/  ULOP3.LUT UR5, UR7, 0xffff, URZ, 0xc0, !UPT ;  /* 0x0000ffff07057892 */ /* 0x000fe2000f8ec0ff */
[----:B------:R-:W-:-:S03]  /*01a0*/  IMAD.MOV.U32 R0, RZ, RZ, RZ ;  /* 0x000000ffff007224 */ /* 0x000fc600078e00ff */
[----:B------:R-:W-:-:S04]  /*01b0*/  UISETP.LT.U32.AND UP0, UPT, UR5, 0x1, UPT ;  /* 0x000000010500788c */ /* 0x000fc8000bf01070 */
[----:B------:R-:W-:Y:S02]  /*01c0*/  USEL UR4, UR5, 0x1, !UP0 ;  /* 0x0000000105047887 */ /* 0x000fe4000c000000 */
[----:B------:R-:W-:Y:S02]  /*01d0*/  UISETP.GE.U32.AND UP0, UPT, UR5, 0x4, UPT ;  /* 0x000000040500788c */ /* 0x000fe4000bf06070 */
[----:B------:R-:W-:-:S07]  /*01e0*/  ULOP3.LUT UR9, UR4, 0x3, URZ, 0xc0, !UPT ;  /* 0x0000000304097892 */ /* 0x000fce000f8ec0ff */
[----:B------:R-:W-:Y:S05]  /*01f0*/  BRA.U !UP0, `(.L_x_95) ;  /* 0x0000000508407547 */ /* 0x000fea000b800000 */
[----:B------:R-:W-:Y:S01]  /*0200*/  ULOP3.LUT UR4, UR4, 0xfffc, URZ, 0xc0, !UPT ;  /* 0x0000fffc04047892 */ /* 0x000fe2000f8ec0ff */
[----:B------:R-:W-:-:S03]  /*0210*/  HFMA2 R25, -RZ, RZ, 0, 0 ;  /* 0x00000000ff197431 */ /* 0x000fc600000001ff */
[----:B------:R-:W-:Y:S02]  /*0220*/  UISETP.GT.AND UP0, UPT, UR4, URZ, UPT ;  /* 0x000000ff0400728c */ /* 0x000fe4000bf04270 */
[----:B------:R-:W-:-:S07]  /*0230*/  IMAD.U32 R0, RZ, RZ, UR4 ;  /* 0x00000004ff007e24 */ /* 0x000fce000f8e00ff */
[----:B------:R-:W-:Y:S05]  /*0240*/  BRA.U !UP0, `(.L_x_96) ;  /* 0x0000000508007547 */ /* 0x000fea000b800000 */
[----:B------:R-:W-:Y:S02]  /*0250*/  IADD3 R2, PT, PT, R0, -R25, RZ ;  /* 0x8000001900027210 */ /* 0x000fe40007ffe0ff */
[----:B------:R-:W-:Y:S02]  /*0260*/  PLOP3.LUT P0, PT, PT, PT, PT, 0x80, 0x8 ;  /* 0x000000000008781c */ /* 0x000fe40003f0f070 */
[----:B------:R-:W-:-:S13]  /*0270*/  ISETP.GT.AND P1, PT, R2, 0xc, PT ;  /* 0x0000000c0200780c */ /* 0x000fda0003f24270 */
[----:B------:R-:W-:Y:S05]  /*0280*/  @!P1 BRA `(.L_x_97) ;  /* 0x0000000000949947 */ /* 0x000fea0003800000 */
[----:B------:R-:W-:Y:S01]  /*0290*/  PLOP3.LUT P0, PT, PT, PT, PT, 0x8, 0x80 ;  /* 0x000000000080781c */ /* 0x000fe20003f0e170 */
[----:B------:R-:W-:-:S12]  /*02a0*/  VIADD R14, R0, 0xfffffff4 ;  /* 0xfffffff4000e7836 */ /* 0x000fd80000000000 */
.L_x_98:
[----:B0-----:R-:W0:Y:S01]  /*02b0*/  LDC.64 R2, c[0x0][0x390] ;  /* 0x0000e400ff027b82 */ /* 0x001e220000000a00 */
[C---:B------:R-:W-:Y:S01]  /*02c0*/  IADD3 R26, PT, PT, R25.reuse, 0x4, RZ ;  /* 0x00000004191a7810 */ /* 0x040fe20007ffe0ff */
[C---:B------:R-:W-:Y:S01]  /*02d0*/  VIADD R24, R25.reuse, 0x8 ;  /* 0x0000000819187836 */ /* 0x040fe20000000000 */
[C---:B------:R-:W-:Y:S01]  /*02e0*/  IADD3 R27, PT, PT, R25.reuse, 0xc, RZ ;  /* 0x0000000c191b7810 */ /* 0x040fe20007ffe0ff */
[----:B0-----:R-:W-:-:S04]  /*02f0*/  IMAD.WIDE.U32 R20, R25, 0x4, R2 ;  /* 0x0000000419147825 */ /* 0x001fc800078e0002 */
[--C-:B------:R-:W-:Y:S01]  /*0300*/  IMAD.WIDE.U32 R28, R26, 0x4, R2.reuse ;  /* 0x000000041a1c7825 */ /* 0x100fe200078e0002 */
[----:B------:R-:W2:Y:S03]  /*0310*/  LDG.E R4, desc[UR12][R20.64] ;  /* 0x0000000c14047981 */ /* 0x000ea6000c1e1900 */
[--C-:B------:R-:W-:Y:S01]  /*0320*/  IMAD.WIDE.U32 R12, R24, 0x4, R2.reuse ;  /* 0x00000004180c7825 */ /* 0x100fe200078e0002 */
[----:B------:R-:W2:Y:S03]  /*0330*/  LDG.E R5, desc[UR12][R20.64+0x4] ;  /* 0x0000040c14057981 */ /* 0x000ea6000c1e1900 */
[----:B------:R-:W-:Y:S01]  /*0340*/  IMAD.WIDE.U32 R2, R27, 0x4, R2 ;  /* 0x000000041b027825 */ /* 0x000fe200078e0002 */
[----:B------:R-:W2:Y:S04]  /*0350*/  LDG.E R6, desc[UR12][R20.64+0x8] ;  /* 0x0000080c14067981 */ /* 0x000ea8000c1e1900 */
[----:B------:R-:W2:Y:S04]  /*0360*/  LDG.E R7, desc[UR12][R20.64+0xc] ;  /* 0x00000c0c14077981 */ /* 0x000ea8000c1e1900 */
[----:B------:R-:W3:Y:S04]  /*0370*/  LDG.E R8, desc[UR12][R28.64] ;  /* 0x0000000c1c087981 */ /* 0x000ee8000c1e1900 */
[----:B------:R-:W3:Y:S04]  /*0380*/  LDG.E R9, desc[UR12][R28.64+0x4] ;  /* 0x0000040c1c097981 */ /* 0x000ee8000c1e1900 */
[----:B------:R-:W3:Y:S04]  /*0390*/  LDG.E R10, desc[UR12][R28.64+0x8] ;  /* 0x0000080c1c0a7981 */ /* 0x000ee8000c1e1900 */
[----:B------:R0:W3:Y:S04]  /*03a0*/  LDG.E R11, desc[UR12][R28.64+0xc] ;  /* 0x00000c0c1c0b7981 */ /* 0x0000e8000c1e1900 */
[----:B------:R-:W4:Y:S04]  /*03b0*/  LDG.E R16, desc[UR12][R12.64] ;  /* 0x0000000c0c107981 */ /* 0x000f28000c1e1900 */
[----:B------:R-:W4:Y:S04]  /*03c0*/  LDG.E R17, desc[UR12][R12.64+0x4] ;  /* 0x0000040c0c117981 */ /* 0x000f28000c1e1900 */
[----:B------:R-:W4:Y:S04]  /*03d0*/  LDG.E R18, desc[UR12][R12.64+0x8] ;  /* 0x0000080c0c127981 */ /* 0x000f28000c1e1900 */
[----:B------:R-:W4:Y:S04]  /*03e0*/  LDG.E R19, desc[UR12][R12.64+0xc] ;  /* 0x00000c0c0c137981 */ /* 0x000f28000c1e1900 */
[----:B------:R-:W5:Y:S04]  /*03f0*/  LDG.E R20, desc[UR12][R2.64] ;  /* 0x0000000c02147981 */ /* 0x000f68000c1e1900 */
[----:B------:R-:W5:Y:S04]  /*0400*/  LDG.E R21, desc[UR12][R2.64+0x4] ;  /* 0x0000040c02157981 */ /* 0x000f68000c1e1900 */
[----:B------:R-:W5:Y:S04]  /*0410*/  LDG.E R22, desc[UR12][R2.64+0x8] ;  /* 0x0000080c02167981 */ /* 0x000f68000c1e1900 */
[----:B------:R-:W5:Y:S01]  /*0420*/  LDG.E R23, desc[UR12][R2.64+0xc] ;  /* 0x00000c0c02177981 */ /* 0x000f62000c1e1900 */
[C---:B0-----:R-:W-:Y:S01]  /*0430*/  LEA R28, R25.reuse, UR15, 0x2 ;  /* 0x0000000f191c7c11 */ /* 0x041fe2000f8e10ff */
[----:B------:R-:W-:Y:S01]  /*0440*/  VIADD R25, R25, 0x10 ;  /* 0x0000001019197836 */ /* 0x000fe20000000000 */
[----:B------:R-:W-:-:S02]  /*0450*/  LEA R26, R26, UR15, 0x2 ;  /* 0x0000000f1a1a7c11 */ /* 0x000fc4000f8e10ff */
[----:B------:R-:W-:Y:S02]  /*0460*/  LEA R24, R24, UR15, 0x2 ;  /* 0x0000000f18187c11 */ /* 0x000fe4000f8e10ff */
[----:B------:R-:W-:Y:S02]  /*0470*/  LEA R27, R27, UR15, 0x2 ;  /* 0x0000000f1b1b7c11 */ /* 0x000fe4000f8e10ff */
[----:B------:R-:W-:Y:S01]  /*0480*/  ISETP.GE.AND P1, PT, R25, R14, PT ;  /* 0x0000000e1900720c */ /* 0x000fe20003f26270 */
[----:B--2---:R0:W-:Y:S04]  /*0490*/  STL.128 [R28], R4 ;  /* 0x000000041c007387 */ /* 0x0041e80000100c00 */
[----:B---3--:R0:W-:Y:S04]  /*04a0*/  STL.128 [R26], R8 ;  /* 0x000000081a007387 */ /* 0x0081e80000100c00 */
[----:B----4-:R0:W-:Y:S04]  /*04b0*/  STL.128 [R24], R16 ;  /* 0x0000001018007387 */ /* 0x0101e80000100c00 */
[----:B-----5:R0:W-:Y:S01]  /*04c0*/  STL.128 [R27], R20 ;  /* 0x000000141b007387 */ /* 0x0201e20000100c00 */
[----:B------:R-:W-:Y:S05]  /*04d0*/  @!P1 BRA `(.L_x_98) ;  /* 0xfffffffc00749947 */ /* 0x000fea000383ffff */
.L_x_97:
[----:B------:R-:W-:-:S04]  /*04e0*/  IADD3 R2, PT, PT, R0, -R25, RZ ;  /* 0x8000001900027210 */ /* 0x000fc80007ffe0ff */
[----:B------:R-:W-:-:S13]  /*04f0*/  ISETP.GT.AND P1, PT, R2, 0x4, PT ;  /* 0x000000040200780c */ /* 0x000fda0003f24270 */
[----:B------:R-:W-:Y:S05]  /*0500*/  @!P1 BRA `(.L_x_99) ;  /* 0x0000000000489947 */ /* 0x000fea0003800000 */
[----:B------:R-:W1:Y:S01]  /*0510*/  LDC.64 R12, c[0x0][0x390] ;  /* 0x0000e400ff0c7b82 */ /* 0x000e620000000a00 */
[C---:B0-----:R-:W-:Y:S02]  /*0520*/  VIADD R17, R25.reuse, 0x4 ;  /* 0x0000000419117836 */ /* 0x041fe40000000000 */
[----:B-1----:R-:W-:-:S04]  /*0530*/  IMAD.WIDE.U32 R2, R25, 0x4, R12 ;  /* 0x0000000419027825 */ /* 0x002fc800078e000c */
[----:B------:R-:W-:Y:S01]  /*0540*/  IMAD.WIDE.U32 R12, R17, 0x4, R12 ;  /* 0x00000004110c7825 */ /* 0x000fe200078e000c */
[----:B------:R-:W2:Y:S04]  /*0550*/  LDG.E R4, desc[UR12][R2.64] ;  /* 0x0000000c02047981 */ /* 0x000ea8000c1e1900 */
[----:B------:R-:W2:Y:S04]  /*0560*/  LDG.E R5, desc[UR12][R2.64+0x4] ;  /* 0x0000040c02057981 */ /* 0x000ea8000c1e1900 */
[----:B------:R-:W2:Y:S04]  /*0570*/  LDG.E R6, desc[UR12][R2.64+0x8] ;  /* 0x0000080c02067981 */ /* 0x000ea8000c1e1900 */
[----:B------:R-:W2:Y:S04]  /*0580*/  LDG.E R7, desc[UR12][R2.64+0xc] ;  /* 0x00000c0c02077981 */ /* 0x000ea8000c1e1900 */
[----:B------:R-:W3:Y:S04]  /*0590*/  LDG.E R8, desc[UR12][R12.64] ;  /* 0x0000000c0c087981 */ /* 0x000ee8000c1e1900 */
[----:B------:R-:W3:Y:S04]  /*05a0*/  LDG.E R9, desc[UR12][R12.64+0x4] ;  /* 0x0000040c0c097981 */ /* 0x000ee8000c1e1900 */
[----:B------:R-:W3:Y:S04]  /*05b0*/  LDG.E R10, desc[UR12][R12.64+0x8] ;  /* 0x0000080c0c0a7981 */ /* 0x000ee8000c1e1900 */
[----:B------:R-:W3:Y:S01]  /*05c0*/  LDG.E R11, desc[UR12][R12.64+0xc] ;  /* 0x00000c0c0c0b7981 */ /* 0x000ee2000c1e1900 */
[----:B------:R-:W-:-:S02]  /*05d0*/  LEA R14, R25, UR15, 0x2 ;  /* 0x0000000f190e7c11 */ /* 0x000fc4000f8e10ff */
[----:B------:R-:W-:Y:S02]  /*05e0*/  LEA R17, R17, UR15, 0x2 ;  /* 0x0000000f11117c11 */ /* 0x000fe4000f8e10ff */
[----:B------:R-:W-:Y:S02]  /*05f0*/  PLOP3.LUT P0, PT, PT, PT, PT, 0x8, 0x80 ;  /* 0x000000000080781c */ /* 0x000fe40003f0e170 */
[----:B------:R-:W-:Y:S01]  /*0600*/  IADD3 R25, PT, PT, R25, 0x8, RZ ;  /* 0x0000000819197810 */ /* 0x000fe20007ffe0ff */
[----:B--2---:R1:W-:Y:S04]  /*0610*/  STL.128 [R14], R4 ;  /* 0x000000040e007387 */ /* 0x0043e80000100c00 */
[----:B---3--:R1:W-:Y:S06]  /*0620*/  STL.128 [R17], R8 ;  /* 0x0000000811007387 */ /* 0x0083ec0000100c00 */
.L_x_99:
[----:B------:R-:W-:-:S13]  /*0630*/  ISETP.EQ.AND P1, PT, R25, R0, PT ;  /* 0x000000001900720c */ /* 0x000fda0003f22270 */
[----:B------:R-:W-:Y:S05]  /*0640*/  @!P0 BRA P1, `(.L_x_95) ;  /* 0x00000000002c8947 */ /* 0x000fea0000800000 */
.L_x_96:
[----:B--2---:R-:W2:Y:S02]  /*0650*/  LDC.64 R2, c[0x0][0x390] ;  /* 0x0000e400ff027b82 */ /* 0x004ea40000000a00 */
[----:B--2---:R-:W-:-:S05]  /*0660*/  IMAD.WIDE.U32 R2, R25, 0x4, R2 ;  /* 0x0000000419027825 */ /* 0x004fca00078e0002 */
[----:B01----:R-:W2:Y:S04]  /*0670*/  LDG.E R4, desc[UR12][R2.64] ;  /* 0x0000000c02047981 */ /* 0x003ea8000c1e1900 */
[----:B------:R-:W2:Y:S04]  /*0680*/  LDG.E R5, desc[UR12][R2.64+0x4] ;  /* 0x0000040c02057981 */ /* 0x000ea8000c1e1900 */
[----:B------:R-:W2:Y:S04]  /*0690*/  LDG.E R6, desc[UR12][R2.64+0x8] ;  /* 0x0000080c02067981 */ /* 0x000ea8000c1e1900 */
[----:B------:R-:W2:Y:S01]  /*06a0*/  LDG.E R7, desc[UR12][R2.64+0xc] ;  /* 0x00000c0c02077981 */ /* 0x000ea2000c1e1900 */
[C---:B------:R-:W-:Y:S01]  /*06b0*/  LEA R8, R25.reuse, UR15, 0x2 ;  /* 0x0000000f19087c11 */ /* 0x040fe2000f8e10ff */
[----:B------:R-:W-:-:S05]  /*06c0*/  VIADD R25, R25, 0x4 ;  /* 0x0000000419197836 */ /* 0x000fca0000000000 */
[----:B------:R-:W-:Y:S01]  /*06d0*/  ISETP.NE.AND P0, PT, R25, R0, PT ;  /* 0x000000001900720c */ /* 0x000fe20003f05270 */
[----:B--2---:R2:W-:-:S12]  /*06e0*/  STL.128 [R8], R4 ;  /* 0x0000000408007387 */ /* 0x0045d80000100c00 */
[----:B------:R-:W-:Y:S05]  /*06f0*/  @P0 BRA `(.L_x_96) ;  /* 0xfffffffc00d40947 */ /* 0x000fea000383ffff */
.L_x_95:
[----:B------:R-:W-:-:S09]  /*0700*/  UISETP.NE.AND UP0, UPT, UR9, URZ, UPT ;  /* 0x000000ff0900728c */ /* 0x000fd2000bf05270 */
[----:B------:R-:W-:Y:S05]  /*0710*/  BRA.U !UP0, `(.L_x_94) ;  /* 0x0000000108287547 */ /* 0x000fea000b800000 */
[----:B012---:R-:W0:Y:S01]  /*0720*/  LDC.64 R4, c[0x0][0x390] ;  /* 0x0000e400ff047b82 */ /* 0x007e220000000a00 */
[----:B------:R-:W-:-:S05]  /*0730*/  UMOV UR4, URZ ;  /* 0x000000ff00047c82 */ /* 0x000fca0008000000 */
.L_x_100:
[----:B0--3--:R-:W-:-:S06]  /*0740*/  IMAD.WIDE.U32 R2, R0, 0x4, R4 ;  /* 0x0000000400027825 */ /* 0x009fcc00078e0004 */
[----:B------:R-:W2:Y:S01]  /*0750*/  LDG.E R2, desc[UR12][R2.64] ;  /* 0x0000000c02027981 */ /* 0x000ea2000c1e1900 */
[C---:B------:R-:W-:Y:S01]  /*0760*/  LEA R7, R0.reuse, UR15, 0x2 ;  /* 0x0000000f00077c11 */ /* 0x040fe2000f8e10ff */
[----:B------:R-:W-:Y:S01]  /*0770*/  UIADD3 UR4, UPT, UPT, UR4, 0x1, URZ ;  /* 0x0000000104047890 */ /* 0x000fe2000fffe0ff */
[----:B------:R-:W-:-:S03]  /*0780*/  IADD3 R0, PT, PT, R0, 0x1, RZ ;  /* 0x0000000100007810 */ /* 0x000fc60007ffe0ff */
[----:B------:R-:W-:Y:S01]  /*0790*/  UISETP.NE.AND UP0, UPT, UR4, UR9, UPT ;  /* 0x000000090400728c */ /* 0x000fe2000bf05270 */
[----:B--2---:R3:W-:Y:S08]  /*07a0*/  STL [R7], R2 ;  /* 0x0000000207007387 */ /* 0x0047f00000100800 */
[----:B------:R-:W-:Y:S05]  /*07b0*/  BRA.U UP0, `(.L_x_100) ;  /* 0xfffffffd00e07547 */ /* 0x000fea000b83ffff */
.L_x_94:
[----:B0123--:R-:W0:Y:S01]  /*07c0*/  LDC.64 R6, c[0x0][0x388] ;  /* 0x0000e200ff067b82 */ /* 0x00fe220000000a00 */
[----:B------:R-:W-:Y:S01]  /*07d0*/  PRMT R0, RZ, 0x7610, R0 ;  /* 0x00007610ff007816 */ /* 0x000fe20000000000 */
[----:B------:R-:W-:Y:S01]  /*07e0*/  IMAD.MOV.U32 R4, RZ, RZ, RZ ;  /* 0x000000ffff047224 */ /* 0x000fe200078e00ff */
[----:B------:R-:W-:Y:S02]  /*07f0*/  ULOP3.LUT UR10, UR8, 0xffff, URZ, 0xc0, !UPT ;  /* 0x0000ffff080a7892 */ /* 0x000fe4000f8ec0ff */
[----:B------:R-:W-:Y:S02]  /*0800*/  UIADD3 UR6, UPT, UPT, UR6, 0x100, URZ ;  /* 0x0000010006067890 */ /* 0x000fe4000fffe0ff */
[----:B------:R-:W-:-:S12]  /*0810*/  ULOP3.LUT UR4, UR8, 0xffff, URZ, 0xc0, !UPT ;  /* 0x0000ffff08047892 */ /* 0x000fd8000f8ec0ff */
.L_x_101:
[----:B------:R-:W-:-:S05]  /*0820*/  IADD3 R3, PT, PT, R15, R4, RZ ;  /* 0x000000040f037210 */ /* 0x000fca0007ffe0ff */
[----:B01----:R-:W-:-:S06]  /*0830*/  IMAD.WIDE R2, R3, 0x2, R6 ;  /* 0x0000000203027825 */ /* 0x003fcc00078e0206 */
[----:B------:R-:W2:Y:S01]  /*0840*/  LDG.E.U16 R2, desc[UR12][R2.64] ;  /* 0x0000000c02027981 */ /* 0x000ea2000c1e1500 */
[----:B------:R-:W-:Y:S01]  /*0850*/  VIADD R4, R4, UR10 ;  /* 0x0000000a04047c36 */ /* 0x000fe20008000000 */
[----:B------:R-:W-:-:S04]  /*0860*/  IADD3 R0, PT, PT, R0, 0x1, RZ ;  /* 0x0000000100007810 */ /* 0x000fc80007ffe0ff */
[----:B------:R-:W-:Y:S02]  /*0870*/  LEA R5, R4, UR6, 0x1 ;  /* 0x0000000604057c11 */ /* 0x000fe4000f8e08ff */
[----:B------:R-:W-:-:S04]  /*0880*/  LOP3.LUT R4, R0, 0xffff, RZ, 0xc0, !PT ;  /* 0x0000ffff00047812 */ /* 0x000fc800078ec0ff */
[----:B------:R-:W-:Y:S01]  /*0890*/  ISETP.GT.U32.AND P0, PT, R4, UR4, PT ;  /* 0x0000000404007c0c */ /* 0x000fe2000bf04070 */
[----:B--2---:R1:W-:-:S12]  /*08a0*/  STL.U16 [R5], R2 ;  /* 0x0000000205007387 */ /* 0x0043d80000100400 */
[----:B------:R-:W-:Y:S05]  /*08b0*/  @!P0 BRA `(.L_x_101) ;  /* 0xfffffffc00d88947 */ /* 0x000fea000383ffff */
[----:B------:R-:W-:Y:S01]  /*08c0*/  UISETP.GE.AND UP0, UPT, UR17, URZ, UPT ;  /* 0x000000ff1100728c */ /* 0x000fe2000bf06270 */
[----:B------:R-:W-:-:S08]  /*08d0*/  IMAD.MOV.U32 R24, RZ, RZ, RZ ;  /* 0x000000ffff187224 */ /* 0x000fd000078e00ff */
[----:B------:R-:W-:Y:S05]  /*08e0*/  BRA.U !UP0, `(.L_x_102) ;  /* 0x0000000908407547 */ /* 0x000fea000b800000 */
[----:B------:R-:W-:Y:S01]  /*08f0*/  UISETP.GE.U32.AND UP0, UPT, UR17, 0xf, UPT ;  /* 0x0000000f1100788c */ /* 0x000fe2000bf06070 */
[----:B------:R-:W-:Y:S01]  /*0900*/  HFMA2 R24, -RZ, RZ, 0, 0 ;  /* 0x00000000ff187431 */ /* 0x000fe200000001ff */
[----:B------:R-:W-:Y:S01]  /*0910*/  ULOP3.LUT UR11, UR7, 0xf, URZ, 0xc0, !UPT ;  /* 0x0000000f070b7892 */ /* 0x000fe2000f8ec0ff */
[----:B------:R-:W-:-:S03]  /*0920*/  UMOV UR4, URZ ;  /* 0x000000ff00047c82 */ /* 0x000fc60008000000 */
[----:B------:R-:W-:-:S03]  /*0930*/  UISETP.NE.AND UP1, UPT, UR11, URZ, UPT ;  /* 0x000000ff0b00728c */ /* 0x000fc6000bf25270 */
[----:B------:R-:W-:Y:S08]  /*0940*/  BRA.U !UP0, `(.L_x_103) ;  /* 0x0000000108ec7547 */ /* 0x000ff0000b800000 */
[----:B------:R-:W-:Y:S01]  /*0950*/  IMAD.MOV.U32 R24, RZ, RZ, RZ ;  /* 0x000000ffff187224 */ /* 0x000fe200078e00ff */
[----:B------:R-:W-:Y:S01]  /*0960*/  ULOP3.LUT UR4, UR7, 0xfffffff0, URZ, 0xc0, !UPT ;  /* 0xfffffff007047892 */ /* 0x000fe2000f8ec0ff */
[----:B------:R-:W-:-:S11]  /*0970*/  UMOV UR5, URZ ;  /* 0x000000ff00057c82 */ /* 0x000fd60008000000 */
.L_x_104:
[----:B------:R-:W-:Y:S02]  /*0980*/  ULEA UR16, UR5, UR6, 0x1 ;  /* 0x0000000605107291 */ /* 0x000fe4000f8e08ff */
[----:B------:R-:W-:-:S07]  /*0990*/  UIADD3 UR9, UPT, UPT, UR17, -UR5, URZ ;  /* 0x8000000511097290 */ /* 0x000fce000fffe0ff */
[----:B------:R-:W2:Y:S01]  /*09a0*/  LDL.128 R8, [UR16] ;  /* 0x00000010ff087983 */ /* 0x000ea20008100c00 */
[----:B------:R-:W-:-:S03]  /*09b0*/  ULEA UR9, UR9, UR15, 0x2 ;  /* 0x0000000f09097291 */ /* 0x000fc6000f8e10ff */
[----:B------:R-:W3:Y:S06]  /*09c0*/  LDL.128 R16, [UR16+0x10] ;  /* 0x00001010ff107983 */ /* 0x000eec0008100c00 */
[----:B------:R-:W4:Y:S04]  /*09d0*/  LDL R21, [UR9] ;  /* 0x00000009ff157983 */ /* 0x000f280008100800 */
[----:B------:R-:W5:Y:S04]  /*09e0*/  LDL R26, [UR9+-0x4] ;  /* 0xfffffc09ff1a7983 */ /* 0x000f680008100800 */
[----:B------:R-:W3:Y:S04]  /*09f0*/  LDL R25, [UR9+-0x8] ;  /* 0xfffff809ff197983 */ /* 0x000ee80008100800 */
[----:B------:R-:W3:Y:S04]  /*0a00*/  LDL R0, [UR9+-0xc] ;  /* 0xfffff409ff007983 */ /* 0x000ee80008100800 */
[----:B-1----:R-:W3:Y:S04]  /*0a10*/  LDL R2, [UR9+-0x10] ;  /* 0xfffff009ff027983 */ /* 0x002ee80008100800 */
[----:B------:R-:W3:Y:S04]  /*0a20*/  LDL R3, [UR9+-0x14] ;  /* 0xffffec09ff037983 */ /* 0x000ee80008100800 */
[----:B------:R-:W3:Y:S04]  /*0a30*/  LDL R4, [UR9+-0x18] ;  /* 0xffffe809ff047983 */ /* 0x000ee80008100800 */
[----:B------:R-:W3:Y:S04]  /*0a40*/  LDL R5, [UR9+-0x1c] ;  /* 0xffffe409ff057983 */ /* 0x000ee80008100800 */
[----:B------:R-:W3:Y:S04]  /*0a50*/  LDL R12, [UR9+-0x20] ;  /* 0xffffe009ff0c7983 */ /* 0x000ee80008100800 */
[----:B------:R-:W3:Y:S04]  /*0a60*/  LDL R13, [UR9+-0x24] ;  /* 0xffffdc09ff0d7983 */ /* 0x000ee80008100800 */
[----:B------:R-:W3:Y:S04]  /*0a70*/  LDL R14, [UR9+-0x28] ;  /* 0xffffd809ff0e7983 */ /* 0x000ee80008100800 */
[----:B------:R-:W3:Y:S04]  /*0a80*/  LDL R20, [UR9+-0x2c] ;  /* 0xffffd409ff147983 */ /* 0x000ee80008100800 */
[----:B------:R-:W3:Y:S01]  /*0a90*/  LDL R23, [UR9+-0x30] ;  /* 0xffffd009ff177983 */ /* 0x000ee20008100800 */
[----:B--2---:R-:W4:Y:S02]  /*0aa0*/  I2F.S16 R22, R8 ;  /* 0x0000000800167306 */ /* 0x004f240000101400 */
[----:B----4-:R-:W-:-:S02]  /*0ab0*/  FFMA R27, R21, R22, R24 ;  /* 0x00000016151b7223 */ /* 0x010fc40000000018 */
[----:B------:R-:W2:Y:S04]  /*0ac0*/  LDL R22, [UR9+-0x34] ;  /* 0xffffcc09ff167983 */ /* 0x000ea80008100800 */
[----:B------:R-:W4:Y:S04]  /*0ad0*/  LDL R21, [UR9+-0x38] ;  /* 0xffffc809ff157983 */ /* 0x000f280008100800 */
[----:B------:R-:W4:Y:S01]  /*0ae0*/  LDL R24, [UR9+-0x3c] ;  /* 0xffffc409ff187983 */ /* 0x000f220008100800 */
[----:B------:R-:W5:Y:S02]  /*0af0*/  I2F.S16 R28, R8.H1 ;  /* 0x10000008001c7306 */ /* 0x000f640000101400 */
[----:B-----5:R-:W-:-:S06]  /*0b00*/  FFMA R26, R26, R28, R27 ;  /* 0x0000001c1a1a7223 */ /* 0x020fcc000000001b */
[----:B------:R-:W3:Y:S08]  /*0b10*/  I2F.S16 R27, R9 ;  /* 0x00000009001b7306 */ /* 0x000ef00000101400 */
[----:B------:R-:W0:Y:S01]  /*0b20*/  I2F.S16 R29, R9.H1 ;  /* 0x10000009001d7306 */ /* 0x000e220000101400 */
[----:B---3--:R-:W-:-:S07]  /*0b30*/  FFMA R28, R25, R27, R26 ;  /* 0x0000001b191c7223 */ /* 0x008fce000000001a */
[----:B------:R-:W1:Y:S08]  /*0b40*/  I2F.S16 R25, R10 ;  /* 0x0000000a00197306 */ /* 0x000e700000101400 */
[----:B------:R-:W3:Y:S01]  /*0b50*/  I2F.S16 R8, R10.H1 ;  /* 0x1000000a00087306 */ /* 0x000ee20000101400 */
[----:B0-----:R-:W-:-:S07]  /*0b60*/  FFMA R9, R0, R29, R28 ;  /* 0x0000001d00097223 */ /* 0x001fce000000001c */
[----:B------:R-:W0:Y:S01]  /*0b70*/  I2F.S16 R27, R11 ;  /* 0x0000000b001b7306 */ /* 0x000e220000101400 */
[----:B-1----:R-:W-:-:S07]  /*0b80*/  FFMA R2, R2, R25, R9 ;  /* 0x0000001902027223 */ /* 0x002fce0000000009 */
[----:B------:R-:W1:Y:S01]  /*0b90*/  I2F.S16 R26, R11.H1 ;  /* 0x1000000b001a7306 */ /* 0x000e620000101400 */
[----:B---3--:R-:W-:-:S07]  /*0ba0*/  FFMA R3, R3, R8, R2 ;  /* 0x0000000803037223 */ /* 0x008fce0000000002 */
[----:B------:R-:W3:Y:S01]  /*0bb0*/  I2F.S16 R29, R16 ;  /* 0x00000010001d7306 */ /* 0x000ee20000101400 */
[----:B0-----:R-:W-:-:S07]  /*0bc0*/  FFMA R4, R4, R27, R3 ;  /* 0x0000001b04047223 */ /* 0x001fce0000000003 */
[----:B------:R-:W0:Y:S01]  /*0bd0*/  I2F.S16 R28, R16.H1 ;  /* 0x10000010001c7306 */ /* 0x000e220000101400 */
[----:B-1----:R-:W-:-:S07]  /*0be0*/  FFMA R5, R5, R26, R4 ;  /* 0x0000001a05057223 */ /* 0x002fce0000000004 */
[----:B------:R-:W1:Y:S01]  /*0bf0*/  I2F.S16 R0, R17 ;  /* 0x0000001100007306 */ /* 0x000e620000101400 */
[----:B---3--:R-:W-:-:S07]  /*0c00*/  FFMA R12, R12, R29, R5 ;  /* 0x0000001d0c0c7223 */ /* 0x008fce0000000005 */
[----:B------:R-:W3:Y:S01]  /*0c10*/  I2F.S16 R9, R17.H1 ;  /* 0x1000001100097306 */ /* 0x000ee20000101400 */
[----:B0-----:R-:W-:-:S07]  /*0c20*/  FFMA R13, R13, R28, R12 ;  /* 0x0000001c0d0d7223 */ /* 0x001fce000000000c */
[----:B------:R-:W0:Y:S01]  /*0c30*/  I2F.S16 R2, R18 ;  /* 0x0000001200027306 */ /* 0x000e220000101400 */
[----:B-1----:R-:W-:-:S07]  /*0c40*/  FFMA R13, R14, R0, R13 ;  /* 0x000000000e0d7223 */ /* 0x002fce000000000d */
[----:B------:R-:W2:Y:S01]  /*0c50*/  I2F.S16 R3, R18.H1 ;  /* 0x1000001200037306 */ /* 0x000ea20000101400 */
[----:B---3--:R-:W-:Y:S01]  /*0c60*/  FFMA R20, R20, R9, R13 ;  /* 0x0000000914147223 */ /* 0x008fe2000000000d */
[----:B------:R-:W-:-:S06]  /*0c70*/  UIADD3 UR5, UPT, UPT, UR5, 0x10, URZ ;  /* 0x0000001005057890 */ /* 0x000fcc000fffe0ff */
[----:B------:R-:W4:Y:S01]  /*0c80*/  I2F.S16 R4, R19 ;  /* 0x0000001300047306 */ /* 0x000f220000101400 */
[----:B0-----:R-:W-:Y:S01]  /*0c90*/  FFMA R23, R23, R2, R20 ;  /* 0x0000000217177223 */ /* 0x001fe20000000014 */
[----:B------:R-:W-:-:S06]  /*0ca0*/  UISETP.NE.AND UP0, UPT, UR5, UR4, UPT ;  /* 0x000000040500728c */ /* 0x000fcc000bf05270 */
[----:B------:R-:W0:Y:S01]  /*0cb0*/  I2F.S16 R0, R19.H1 ;  /* 0x1000001300007306 */ /* 0x000e220000101400 */
[----:B--2---:R-:W-:-:S04]  /*0cc0*/  FFMA R22, R22, R3, R23 ;  /* 0x0000000316167223 */ /* 0x004fc80000000017 */
[----:B----4-:R-:W-:-:S04]  /*0cd0*/  FFMA R21, R21, R4, R22 ;  /* 0x0000000415157223 */ /* 0x010fc80000000016 */
[----:B0-----:R-:W-:Y:S01]  /*0ce0*/  FFMA R24, R24, R0, R21 ;  /* 0x0000000018187223 */ /* 0x001fe20000000015 */
[----:B------:R-:W-:Y:S06]  /*0cf0*/  BRA.U UP0, `(.L_x_104) ;  /* 0xfffffffd00207547 */ /* 0x000fec000b83ffff */
.L_x_103:
[----:B------:R-:W-:Y:S05]  /*0d00*/  BRA.U !UP1, `(.L_x_102) ;  /* 0x0000000509387547 */ /* 0x000fea000b800000 */
[----:B------:R-:W-:Y:S02]  /*0d10*/  UISETP.GE.U32.AND UP0, UPT, UR11, 0x8, UPT ;  /* 0x000000080b00788c */ /* 0x000fe4000bf06070 */
[----:B------:R-:W-:-:S04]  /*0d20*/  ULOP3.LUT UR9, UR7, 0x7, URZ, 0xc0, !UPT ;  /* 0x0000000707097892 */ /* 0x000fc8000f8ec0ff */
[----:B------:R-:W-:-:S03]  /*0d30*/  UISETP.NE.AND UP1, UPT, UR9, URZ, UPT ;  /* 0x000000ff0900728c */ /* 0x000fc6000bf25270 */
[----:B------:R-:W-:Y:S08]  /*0d40*/  BRA.U !UP0, `(.L_x_105) ;  /* 0x0000000108907547 */ /* 0x000ff0000b800000 */
[----:B------:R-:W-:Y:S02]  /*0d50*/  ULEA UR11, UR4, UR6, 0x1 ;  /* 0x00000006040b7291 */ /* 0x000fe4000f8e08ff */
[----:B------:R-:W-:-:S07]  /*0d60*/  UIADD3 UR5, UPT, UPT, UR17, -UR4, URZ ;  /* 0x8000000411057290 */ /* 0x000fce000fffe0ff */
[----:B------:R-:W2:Y:S01]  /*0d70*/  LDL.U16 R10, [UR11] ;  /* 0x0000000bff0a7983 */ /* 0x000ea20008100400 */
[----:B------:R-:W-:-:S03]  /*0d80*/  ULEA UR5, UR5, UR15, 0x2 ;  /* 0x0000000f05057291 */ /* 0x000fc6000f8e10ff */
[----:B------:R-:W3:Y:S04]  /*0d90*/  LDL.U16 R11, [UR11+0x2] ;  /* 0x0000020bff0b7983 */ /* 0x000ee80008100400 */
[----:B------:R-:W4:Y:S04]  /*0da0*/  LDL.U16 R13, [UR11+0x4] ;  /* 0x0000040bff0d7983 */ /* 0x000f280008100400 */
[----:B------:R-:W5:Y:S04]  /*0db0*/  LDL.U16 R16, [UR11+0x6] ;  /* 0x0000060bff107983 */ /* 0x000f680008100400 */
[----:B------:R-:W5:Y:S04]  /*0dc0*/  LDL R9, [UR5] ;  /* 0x00000005ff097983 */ /* 0x000f680008100800 */
[----:B------:R-:W5:Y:S04]  /*0dd0*/  LDL.U16 R17, [UR11+0x8] ;  /* 0x0000080bff117983 */ /* 0x000f680008100400 */
[----:B------:R-:W5:Y:S04]  /*0de0*/  LDL R12, [UR5+-0x4] ;  /* 0xfffffc05ff0c7983 */ /* 0x000f680008100800 */
[----:B------:R-:W5:Y:S04]  /*0df0*/  LDL.U16 R18, [UR11+0xa] ;  /* 0x00000a0bff127983 */ /* 0x000f680008100400 */
[----:B------:R-:W5:Y:S04]  /*0e00*/  LDL R14, [UR5+-0x8] ;  /* 0xfffff805ff0e7983 */ /* 0x000f680008100800 */
[----:B------:R-:W5:Y:S04]  /*0e10*/  LDL.U16 R19, [UR11+0xc] ;  /* 0x00000c0bff137983 */ /* 0x000f680008100400 */
[----:B------:R-:W5:Y:S04]  /*0e20*/  LDL R8, [UR5+-0xc] ;  /* 0xfffff405ff087983 */ /* 0x000f680008100800 */
[----:B------:R-:W5:Y:S04]  /*0e30*/  LDL.U16 R4, [UR11+0xe] ;  /* 0x00000e0bff047983 */ /* 0x000f680008100400 */
[----:B-1----:R-:W5:Y:S04]  /*0e40*/  LDL R5, [UR5+-0x10] ;  /* 0xfffff005ff057983 */ /* 0x002f680008100800 */
[----:B------:R-:W5:Y:S04]  /*0e50*/  LDL R3, [UR5+-0x14] ;  /* 0xffffec05ff037983 */ /* 0x000f680008100800 */
[----:B------:R-:W5:Y:S04]  /*0e60*/  LDL R2, [UR5+-0x18] ;  /* 0xffffe805ff027983 */ /* 0x000f680008100800 */
[----:B------:R-:W5:Y:S01]  /*0e70*/  LDL R0, [UR5+-0x1c] ;  /* 0xffffe405ff007983 */ /* 0x000f620008100800 */
[----:B------:R-:W-:Y:S01]  /*0e80*/  UIADD3 UR4, UPT, UPT, UR4, 0x8, URZ ;  /* 0x0000000804047890 */ /* 0x000fe2000fffe0ff */
[----:B--2---:R-:W5:Y:S08]  /*0e90*/  I2F.S16 R10, R10 ;  /* 0x0000000a000a7306 */ /* 0x004f700000101400 */
[----:B---3--:R-:W0:Y:S08]  /*0ea0*/  I2F.S16 R11, R11 ;  /* 0x0000000b000b7306 */ /* 0x008e300000101400 */
[----:B----4-:R-:W1:Y:S01]  /*0eb0*/  I2F.S16 R13, R13 ;  /* 0x0000000d000d7306 */ /* 0x010e620000101400 */
[----:B-----5:R-:W-:-:S07]  /*0ec0*/  FFMA R9, R9, R10, R24 ;  /* 0x0000000a09097223 */ /* 0x020fce0000000018 */
[----:B------:R-:W2:Y:S01]  /*0ed0*/  I2F.S16 R16, R16 ;  /* 0x0000001000107306 */ /* 0x000ea20000101400 */
[----:B0-----:R-:W-:-:S07]  /*0ee0*/  FFMA R9, R12, R11, R9 ;  /* 0x0000000b0c097223 */ /* 0x001fce0000000009 */
[----:B------:R-:W0:Y:S01]  /*0ef0*/  I2F.S16 R17, R17 ;  /* 0x0000001100117306 */ /* 0x000e220000101400 */
[----:B-1----:R-:W-:-:S07]  /*0f00*/  FFMA R9, R14, R13, R9 ;  /* 0x0000000d0e097223 */ /* 0x002fce0000000009 */
[----:B------:R-:W1:Y:S01]  /*0f10*/  I2F.S16 R18, R18 ;  /* 0x0000001200127306 */ /* 0x000e620000101400 */
[----:B--2---:R-:W-:-:S07]  /*0f20*/  FFMA R8, R8, R16, R9 ;  /* 0x0000001008087223 */ /* 0x004fce0000000009 */
[----:B------:R-:W2:Y:S01]  /*0f30*/  I2F.S16 R19, R19 ;  /* 0x0000001300137306 */ /* 0x000ea20000101400 */
[----:B0-----:R-:W-:-:S07]  /*0f40*/  FFMA R8, R5, R17, R8 ;  /* 0x0000001105087223 */ /* 0x001fce0000000008 */
[----:B------:R-:W0:Y:S01]  /*0f50*/  I2F.S16 R4, R4 ;  /* 0x0000000400047306 */ /* 0x000e220000101400 */
[----:B-1----:R-:W-:-:S04]  /*0f60*/  FFMA R3, R3, R18, R8 ;  /* 0x0000001203037223 */ /* 0x002fc80000000008 */
[----:B--2---:R-:W-:-:S04]  /*0f70*/  FFMA R3, R2, R19, R3 ;  /* 0x0000001302037223 */ /* 0x004fc80000000003 */
[----:B0-----:R-:W-:-:S07]  /*0f80*/  FFMA R24, R0, R4, R3 ;  /* 0x0000000400187223 */ /* 0x001fce0000000003 */
.L_x_105:
        /* <DEDUP_REMOVED lines=13> */
[----:B-1----:R-:W5:Y:S04]  /*1060*/  LDL R2, [UR5+-0x4] ;  /* 0xfffffc05ff027983 */ /* 0x002f680008100800 */
[----:B------:R-:W5:Y:S04]  /*1070*/  LDL R5, [UR5+-0x8] ;  /* 0xfffff805ff057983 */ /* 0x000f680008100800 */
[----:B------:R-:W5:Y:S01]  /*1080*/  LDL R9, [UR5+-0xc] ;  /* 0xfffff405ff097983 */ /* 0x000f620008100800 */
[----:B------:R-:W-:Y:S01]  /*1090*/  UIADD3 UR4, UPT, UPT, UR4, 0x4, URZ ;  /* 0x0000000404047890 */ /* 0x000fe2000fffe0ff */
[----:B--2---:R-:W5:Y:S08]  /*10a0*/  I2F.S16 R0, R0 ;  /* 0x0000000000007306 */ /* 0x004f700000101400 */
[----:B---3--:R-:W0:Y:S08]  /*10b0*/  I2F.S16 R4, R4 ;  /* 0x0000000400047306 */ /* 0x008e300000101400 */
[----:B----4-:R-:W1:Y:S01]  /*10c0*/  I2F.S16 R8, R8 ;  /* 0x0000000800087306 */ /* 0x010e620000101400 */
[----:B-----5:R-:W-:-:S04]  /*10d0*/  FFMA R3, R3, R0, R24 ;  /* 0x0000000003037223 */ /* 0x020fc80000000018 */
[----:B0-----:R-:W-:-:S03]  /*10e0*/  FFMA R2, R2, R4, R3 ;  /* 0x0000000402027223 */ /* 0x001fc60000000003 */
[----:B------:R-:W0:Y:S01]  /*10f0*/  I2F.S16 R10, R10 ;  /* 0x0000000a000a7306 */ /* 0x000e220000101400 */
[----:B-1----:R-:W-:-:S04]  /*1100*/  FFMA R2, R5, R8, R2 ;  /* 0x0000000805027223 */ /* 0x002fc80000000002 */
[----:B0-----:R-:W-:-:S07]  /*1110*/  FFMA R24, R9, R10, R2 ;  /* 0x0000000a09187223 */ /* 0x001fce0000000002 */
.L_x_106:
[----:B------:R-:W-:Y:S05]  /*1120*/  BRA.U !UP1, `(.L_x_102) ;  /* 0x0000000109307547 */ /* 0x000fea000b800000 */
[----:B------:R-:W-:-:S05]  /*1130*/  UMOV UR5, URZ ;  /* 0x000000ff00057c82 */ /* 0x000fca0008000000 */
.L_x_107:
[----:B------:R-:W-:-:S09]  /*1140*/  ULEA UR9, UR4, UR6, 0x1 ;  /* 0x0000000604097291 */ /* 0x000fd2000f8e08ff */
[----:B------:R-:W2:Y:S01]  /*1150*/  LDL.U16 R0, [UR9] ;  /* 0x00000009ff007983 */ /* 0x000ea20008100400 */
[----:B------:R-:W-:-:S04]  /*1160*/  UIADD3 UR9, UPT, UPT, UR17, -UR4, URZ ;  /* 0x8000000411097290 */ /* 0x000fc8000fffe0ff */
[----:B------:R-:W-:-:S09]  /*1170*/  ULEA UR9, UR9, UR15, 0x2 ;  /* 0x0000000f09097291 */ /* 0x000fd2000f8e10ff */
[----:B------:R-:W3:Y:S01]  /*1180*/  LDL R3, [UR9] ;  /* 0x00000009ff037983 */ /* 0x000ee20008100800 */
[----:B------:R-:W-:Y:S02]  /*1190*/  UIADD3 UR5, UPT, UPT, UR5, 0x1, URZ ;  /* 0x0000000105057890 */ /* 0x000fe4000fffe0ff */
[----:B------:R-:W-:Y:S02]  /*11a0*/  UIADD3 UR4, UPT, UPT, UR4, 0x1, URZ ;  /* 0x0000000104047890 */ /* 0x000fe4000fffe0ff */
[----:B------:R-:W-:Y:S01]  /*11b0*/  UISETP.NE.AND UP0, UPT, UR5, UR11, UPT ;  /* 0x0000000b0500728c */ /* 0x000fe2000bf05270 */
[----:B--2---:R-:W3:Y:S02]  /*11c0*/  I2F.S16 R0, R0 ;  /* 0x0000000000007306 */ /* 0x004ee40000101400 */
[----:B---3--:R-:W-:-:S06]  /*11d0*/  FFMA R24, R3, R0, R24 ;  /* 0x0000000003187223 */ /* 0x008fcc0000000018 */
[----:B------:R-:W-:Y:S05]  /*11e0*/  BRA.U UP0, `(.L_x_107) ;  /* 0xfffffffd00d47547 */ /* 0x000fea000b83ffff */
.L_x_102:
[----:B-1----:R-:W0:Y:S01]  /*11f0*/  LDC.64 R4, c[0x0][0x398] ;  /* 0x0000e600ff047b82 */ /* 0x002e220000000a00 */
[----:B------:R-:W-:Y:S01]  /*1200*/  FMNMX R24, R24, 32767, PT ;  /* 0x46fffe0018187809 */ /* 0x000fe20003800000 */
[----:B------:R-:W-:Y:S02]  /*1210*/  UIADD3 UR5, UPT, UPT, UR14, -UR8, URZ ;  /* 0x800000080e057290 */ /* 0x000fe4000fffe0ff */
[----:B------:R-:W-:Y:S01]  /*1220*/  ULEA UR18, UR17, UR6, 0x1 ;  /* 0x0000000611127291 */ /* 0x000fe2000f8e08ff */
[----:B------:R-:W-:Y:S01]  /*1230*/  FMNMX R24, R24, -32768, !PT ;  /* 0xc700000018187809 */ /* 0x000fe20007800000 */
[----:B------:R-:W-:Y:S02]  /*1240*/  ULOP3.LUT UR5, UR5, 0xffff, URZ, 0xc0, !UPT ;  /* 0x0000ffff05057892 */ /* 0x000fe4000f8ec0ff */
[----:B------:R-:W-:Y:S01]  /*1250*/  ULEA UR19, UR17, UR15, 0x2 ;  /* 0x0000000f11137291 */ /* 0x000fe2000f8e10ff */
[----:B------:R-:W1:Y:S01]  /*1260*/  F2I.NTZ R3, R24 ;  /* 0x0000001800037305 */ /* 0x000e620000203100 */
[----:B------:R-:W-:Y:S01]  /*1270*/  UISETP.GE.U32.AND UP0, UPT, UR5, 0x2, UPT ;  /* 0x000000020500788c */ /* 0x000fe2000bf06070 */
[----:B0-----:R-:W-:-:S05]  /*1280*/  IMAD.WIDE R4, R15, 0x2, R4 ;  /* 0x000000020f047825 */ /* 0x001fca00078e0204 */
[----:B-1----:R0:W-:Y:S03]  /*1290*/  STG.E.U16 desc[UR12][R4.64], R3 ;  /* 0x0000000304007986 */ /* 0x0021e6000c10150c */
[----:B------:R-:W-:Y:S05]  /*12a0*/  BRA.U !UP0, `(.L_x_108) ;  /* 0x0000001d08587547 */ /* 0x000fea000b800000 */
[----:B------:R-:W-:-:S09]  /*12b0*/  UISETP.GT.AND UP0, UPT, UR17, -0x1, UPT ;  /* 0xffffffff1100788c */ /* 0x000fd2000bf04270 */
[----:B------:R-:W-:Y:S05]  /*12c0*/  BRA.U UP0, `(.L_x_109) ;  /* 0x00000005006c7547 */ /* 0x000fea000b800000 */
[----:B------:R-:W-:Y:S01]  /*12d0*/  UIADD3 UR9, UPT, UPT, UR5, -0x2, URZ ;  /* 0xfffffffe05097890 */ /* 0x000fe2000fffe0ff */
[----:B------:R-:W-:Y:S01]  /*12e0*/  HFMA2 R0, -RZ, RZ, 0, 5.9604644775390625e-08 ;  /* 0x00000001ff007431 */ /* 0x000fe200000001ff */
[----:B------:R-:W-:Y:S02]  /*12f0*/  UIADD3 UR4, UPT, UPT, UR5, -0x1, URZ ;  /* 0xffffffff05047890 */ /* 0x000fe4000fffe0ff */
[----:B------:R-:W-:Y:S02]  /*1300*/  UISETP.GE.U32.AND UP0, UPT, UR9, 0xf, UPT ;  /* 0x0000000f0900788c */ /* 0x000fe4000bf06070 */
[----:B------:R-:W-:-:S07]  /*1310*/  ULOP3.LUT UR11, UR4, 0xf, URZ, 0xc0, !UPT ;  /* 0x0000000f040b7892 */ /* 0x000fce000f8ec0ff */
[----:B------:R-:W-:Y:S05]  /*1320*/  BRA.U !UP0, `(.L_x_110) ;  /* 0x0000000108747547 */ /* 0x000fea000b800000 */
[----:B------:R-:W-:Y:S01]  /*1330*/  IMAD.MOV.U32 R0, RZ, RZ, 0x1 ;  /* 0x00000001ff007424 */ /* 0x000fe200078e00ff */
[----:B------:R-:W-:-:S12]  /*1340*/  ULOP3.LUT UR9, UR4, 0xfffffff0, URZ, 0xc0, !UPT ;  /* 0xfffffff004097892 */ /* 0x000fd8000f8ec0ff */
.L_x_111:
[C---:B-----5:R-:W-:Y:S02]  /*1350*/  IADD3 R8, PT, PT, R0.reuse, UR10, R15 ;  /* 0x0000000a00087c10 */ /* 0x060fe4000fffe00f */
[----:B------:R-:W-:-:S03]  /*1360*/  LEA R2, P0, R0, R4, 0x1 ;  /* 0x0000000400027211 */ /* 0x000fc600078008ff */
[----:B------:R-:W-:Y:S01]  /*1370*/  VIADD R9, R8, 0xf ;  /* 0x0000000f08097836 */ /* 0x000fe20000000000 */
[----:B0-----:R-:W-:-:S03]  /*1380*/  IADD3.X R3, PT, PT, RZ, R5, RZ, P0, !PT ;  /* 0x00000005ff037210 */ /* 0x001fc600007fe4ff */
[----:B------:R-:W-:Y:S02]  /*1390*/  IMAD.WIDE R8, R9, 0x2, R6 ;  /* 0x0000000209087825 */ /* 0x000fe400078e0206 */
[----:B------:R1:W-:Y:S01]  /*13a0*/  STG.E.U16 desc[UR12][R2.64], RZ ;  /* 0x000000ff02007986 */ /* 0x0003e2000c10150c */
[----:B------:R-:W-:-:S03]  /*13b0*/  IADD3 R10, PT, PT, R0, 0xf, RZ ;  /* 0x0000000f000a7810 */ /* 0x000fc60007ffe0ff */
[----:B------:R1:W-:Y:S04]  /*13c0*/  STG.E.U16 desc[UR12][R2.64+0x2], RZ ;  /* 0x000002ff02007986 */ /* 0x0003e8000c10150c */
        /* <DEDUP_REMOVED lines=13> */
[----:B------:R1:W5:Y:S01]  /*14a0*/  LDG.E.U16 R8, desc[UR12][R8.64] ;  /* 0x0000000c08087981 */ /* 0x000362000c1e1500 */
[----:B------:R-:W-:Y:S01]  /*14b0*/  ISETP.NE.AND P0, PT, R10, UR9, PT ;  /* 0x000000090a007c0c */ /* 0x000fe2000bf05270 */
[----:B------:R-:W-:-:S02]  /*14c0*/  VIADD R0, R0, 0x10 ;  /* 0x0000001000007836 */ /* 0x000fc40000000000 */
[----:B------:R1:W-:Y:S10]  /*14d0*/  STG.E.U16 desc[UR12][R2.64+0x1e], RZ ;  /* 0x00001eff02007986 */ /* 0x0003f4000c10150c */
[----:B-1----:R-:W-:Y:S05]  /*14e0*/  @P0 BRA `(.L_x_111) ;  /* 0xfffffffc00980947 */ /* 0x002fea000383ffff */
[----:B-----5:R1:W-:Y:S02]  /*14f0*/  STL.U16 [UR18], R8 ;  /* 0x00000008ff007987 */ /* 0x0203e40008100412 */
.L_x_110:
[----:B------:R-:W-:-:S09]  /*1500*/  UISETP.NE.AND UP0, UPT, UR11, URZ, UPT ;  /* 0x000000ff0b00728c */ /* 0x000fd2000bf05270 */
[----:B------:R-:W-:Y:S05]  /*1510*/  BRA.U !UP0, `(.L_x_108) ;  /* 0x0000001908bc7547 */ /* 0x000fea000b800000 */
[----:B------:R-:W-:Y:S02]  /*1520*/  UISETP.GE.U32.AND UP0, UPT, UR11, 0x8, UPT ;  /* 0x000000080b00788c */ /* 0x000fe4000bf06070 */
[----:B------:R-:W-:-:S04]  /*1530*/  ULOP3.LUT UR16, UR4, 0x7, URZ, 0xc0, !UPT ;  /* 0x0000000704107892 */ /* 0x000fc8000f8ec0ff */
[----:B------:R-:W-:-:S03]  /*1540*/  UISETP.NE.AND UP1, UPT, UR16, URZ, UPT ;  /* 0x000000ff1000728c */ /* 0x000fc6000bf25270 */
[----:B------:R-:W-:Y:S08]  /*1550*/  BRA.U !UP0, `(.L_x_112) ;  /* 0x0000000108487547 */ /* 0x000ff0000b800000 */
[----:B------:R-:W2:Y:S01]  /*1560*/  LDCU.64 UR20, c[0x0][0x388] ;  /* 0x00007100ff1477ac */ /* 0x000ea20008000a00 */
[----:B-1----:R-:W-:Y:S01]  /*1570*/  IADD3 R8, PT, PT, R15, R0, RZ ;  /* 0x000000000f087210 */ /* 0x002fe20007ffe0ff */
[----:B0-----:R-:W-:-:S03]  /*1580*/  IMAD.WIDE R2, R0, 0x2, R4 ;  /* 0x0000000200027825 */ /* 0x001fc600078e0204 */
[C---:B------:R-:W-:Y:S02]  /*1590*/  IADD3 R9, P0, PT, R8.reuse, UR10, RZ ;  /* 0x0000000a08097c10 */ /* 0x040fe4000ff1e0ff */
[----:B------:R3:W-:Y:S02]  /*15a0*/  STG.E.U16 desc[UR12][R2.64], RZ ;  /* 0x000000ff02007986 */ /* 0x0007e4000c10150c */
[----:B------:R-:W-:Y:S02]  /*15b0*/  LEA.HI.X.SX32 R10, R8, RZ, 0x1, P0 ;  /* 0x000000ff080a7211 */ /* 0x000fe400000f0eff */
[----:B------:R3:W-:Y:S04]  /*15c0*/  STG.E.U16 desc[UR12][R2.64+0x2], RZ ;  /* 0x000002ff02007986 */ /* 0x0007e8000c10150c */
[----:B------:R3:W-:Y:S01]  /*15d0*/  STG.E.U16 desc[UR12][R2.64+0x4], RZ ;  /* 0x000004ff02007986 */ /* 0x0007e2000c10150c */
[----:B--2---:R-:W-:-:S03]  /*15e0*/  LEA R8, P0, R9, UR20, 0x1 ;  /* 0x0000001409087c11 */ /* 0x004fc6000f8008ff */
[----:B------:R3:W-:Y:S01]  /*15f0*/  STG.E.U16 desc[UR12][R2.64+0x6], RZ ;  /* 0x000006ff02007986 */ /* 0x0007e2000c10150c */
[----:B------:R-:W-:-:S03]  /*1600*/  LEA.HI.X R9, R9, UR21, R10, 0x1, P0 ;  /* 0x0000001509097c11 */ /* 0x000fc600080f0c0a */
[----:B------:R3:W-:Y:S04]  /*1610*/  STG.E.U16 desc[UR12][R2.64+0x8], RZ ;  /* 0x000008ff02007986 */ /* 0x0007e8000c10150c */
[----:B------:R3:W-:Y:S04]  /*1620*/  STG.E.U16 desc[UR12][R2.64+0xa], RZ ;  /* 0x00000aff02007986 */ /* 0x0007e8000c10150c */
[----:B------:R3:W-:Y:S04]  /*1630*/  STG.E.U16 desc[UR12][R2.64+0xc], RZ ;  /* 0x00000cff02007986 */ /* 0x0007e8000c10150c */
[----:B------:R-:W2:Y:S01]  /*1640*/  LDG.E.U16 R8, desc[UR12][R8.64+0xe] ;  /* 0x00000e0c08087981 */ /* 0x000ea2000c1e1500 */
[----:B------:R-:W-:-:S03]  /*1650*/  VIADD R0, R0, 0x8 ;  /* 0x0000000800007836 */ /* 0x000fc60000000000 */
[----:B------:R3:W-:Y:S04]  /*1660*/  STG.E.U16 desc[UR12][R2.64+0xe], RZ ;  /* 0x00000eff02007986 */ /* 0x0007e8000c10150c */
[----:B--2---:R3:W-:Y:S02]  /*1670*/  STL.U16 [UR18], R8 ;  /* 0x00000008ff007987 */ /* 0x0047e40008100412 */
.L_x_112:
[----:B------:R-:W-:Y:S05]  /*1680*/  BRA.U !UP1, `(.L_x_108) ;  /* 0x0000001909607547 */ /* 0x000fea000b800000 */
[----:B------:R-:W-:Y:S02]  /*1690*/  UISETP.GE.U32.AND UP0, UPT, UR16, 0x4, UPT ;  /* 0x000000041000788c */ /* 0x000fe4000bf06070 */
[----:B------:R-:W-:-:S04]  /*16a0*/  ULOP3.LUT UR9, UR4, 0x3, URZ, 0xc0, !UPT ;  /* 0x0000000304097892 */ /* 0x000fc8000f8ec0ff */
[----:B------:R-:W-:-:S03]  /*16b0*/  UISETP.NE.AND UP1, UPT, UR9, URZ, UPT ;  /* 0x000000ff0900728c */ /* 0x000fc6000bf25270 */
[----:B------:R-:W-:Y:S08]  /*16c0*/  BRA.U !UP0, `(.L_x_113) ;  /* 0x0000000108387547 */ /* 0x000ff0000b800000 */
[----:B------:R-:W1:Y:S01]  /*16d0*/  LDCU.64 UR20, c[0x0][0x388] ;  /* 0x00007100ff1477ac */ /* 0x000e620008000a00 */
[----:B---3--:R-:W-:-:S04]  /*16e0*/  IADD3 R2, PT, PT, R15, R0, RZ ;  /* 0x000000000f027210 */ /* 0x008fc80007ffe0ff */
[----:B------:R-:W-:-:S04]  /*16f0*/  IADD3 R9, P0, PT, R2, UR10, RZ ;  /* 0x0000000a02097c10 */ /* 0x000fc8000ff1e0ff */
[----:B------:R-:W-:Y:S01]  /*1700*/  LEA.HI.X.SX32 R10, R2, RZ, 0x1, P0 ;  /* 0x000000ff020a7211 */ /* 0x000fe200000f0eff */
[----:B0-----:R-:W-:-:S05]  /*1710*/  IMAD.WIDE R2, R0, 0x2, R4 ;  /* 0x0000000200027825 */ /* 0x001fca00078e0204 */
[----:B------:R2:W-:Y:S01]  /*1720*/  STG.E.U16 desc[UR12][R2.64], RZ ;  /* 0x000000ff02007986 */ /* 0x0005e2000c10150c */
[----:B-1----:R-:W-:-:S03]  /*1730*/  LEA R8, P0, R9, UR20, 0x1 ;  /* 0x0000001409087c11 */ /* 0x002fc6000f8008ff */
[----:B------:R2:W-:Y:S01]  /*1740*/  STG.E.U16 desc[UR12][R2.64+0x2], RZ ;  /* 0x000002ff02007986 */ /* 0x0005e2000c10150c */
[----:B------:R-:W-:-:S03]  /*1750*/  LEA.HI.X R9, R9, UR21, R10, 0x1, P0 ;  /* 0x0000001509097c11 */ /* 0x000fc600080f0c0a */
[----:B------:R2:W-:Y:S04]  /*1760*/  STG.E.U16 desc[UR12][R2.64+0x4], RZ ;  /* 0x000004ff02007986 */ /* 0x0005e8000c10150c */
[----:B------:R-:W3:Y:S01]  /*1770*/  LDG.E.U16 R8, desc[UR12][R8.64+0x6] ;  /* 0x0000060c08087981 */ /* 0x000ee2000c1e1500 */
[----:B------:R-:W-:-:S03]  /*1780*/  VIADD R0, R0, 0x4 ;  /* 0x0000000400007836 */ /* 0x000fc60000000000 */
[----:B------:R2:W-:Y:S04]  /*1790*/  STG.E.U16 desc[UR12][R2.64+0x6], RZ ;  /* 0x000006ff02007986 */ /* 0x0005e8000c10150c */
[----:B---3--:R2:W-:Y:S02]  /*17a0*/  STL.U16 [UR18], R8 ;  /* 0x00000008ff007987 */ /* 0x0085e40008100412 */
.L_x_113:
[----:B------:R-:W-:Y:S05]  /*17b0*/  BRA.U !UP1, `(.L_x_108) ;  /* 0x0000001909147547 */ /* 0x000fea000b800000 */
[----:B------:R-:W-:-:S05]  /*17c0*/  UMOV UR4, URZ ;  /* 0x000000ff00047c82 */ /* 0x000fca0008000000 */
.L_x_114:
[C---:B0-23--:R-:W-:Y:S01]  /*17d0*/  IADD3 R3, PT, PT, R0.reuse, UR10, R15 ;  /* 0x0000000a00037c10 */ /* 0x04dfe2000fffe00f */
[----:B-1----:R-:W-:-:S04]  /*17e0*/  IMAD.WIDE R8, R0, 0x2, R4 ;  /* 0x0000000200087825 */ /* 0x002fc800078e0204 */
[----:B-----5:R-:W-:-:S06]  /*17f0*/  IMAD.WIDE R2, R3, 0x2, R6 ;  /* 0x0000000203027825 */ /* 0x020fcc00078e0206 */
[----:B------:R4:W5:Y:S01]  /*1800*/  LDG.E.U16 R2, desc[UR12][R2.64] ;  /* 0x0000000c02027981 */ /* 0x000962000c1e1500 */
[----:B------:R-:W-:Y:S01]  /*1810*/  UIADD3 UR4, UPT, UPT, UR4, 0x1, URZ ;  /* 0x0000000104047890 */ /* 0x000fe2000fffe0ff */
[----:B------:R-:W-:Y:S02]  /*1820*/  IADD3 R0, PT, PT, R0, 0x1, RZ ;  /* 0x0000000100007810 */ /* 0x000fe40007ffe0ff */
[----:B------:R4:W-:Y:S01]  /*1830*/  STG.E.U16 desc[UR12][R8.64], RZ ;  /* 0x000000ff08007986 */ /* 0x0009e2000c10150c */
[----:B------:R-:W-:-:S09]  /*1840*/  UISETP.NE.AND UP0, UPT, UR4, UR9, UPT ;  /* 0x000000090400728c */ /* 0x000fd2000bf05270 */
[----:B----4-:R-:W-:Y:S05]  /*1850*/  BRA.U UP0, `(.L_x_114) ;  /* 0xfffffffd00dc7547 */ /* 0x010fea000b83ffff */
[----:B-----5:R4:W-:Y:S01]  /*1860*/  STL.U16 [UR18], R2 ;  /* 0x00000002ff007987 */ /* 0x0209e20008100412 */
[----:B------:R-:W-:Y:S05]  /*1870*/  BRA `(.L_x_108) ;  /* 0x0000001400e47947 */ /* 0x000fea0003800000 */
.L_x_109:
[----:B------:R-:W-:-:S09]  /*1880*/  UISETP.NE.AND UP0, UPT, UR17, URZ, UPT ;  /* 0x000000ff1100728c */ /* 0x000fd2000bf05270 */
[----:B------:R-:W-:Y:S05]  /*1890*/  BRA.U UP0, `(.L_x_115) ;  /* 0x0000000900147547 */ /* 0x000fea000b800000 */
[----:B------:R-:W-:-:S05]  /*18a0*/  IMAD.U32 R0, RZ, RZ, UR10 ;  /* 0x0000000aff007e24 */ /* 0x000fca000f8e00ff */
[----:B------:R-:W-:Y:S02]  /*18b0*/  IADD3 R9, PT, PT, R0, 0x1, R15 ;  /* 0x0000000100097810 */ /* 0x000fe40007ffe00f */
[----:B------:R-:W2:Y:S03]  /*18c0*/  LDL R0, [UR19] ;  /* 0x00000013ff007983 */ /* 0x000ea60008100800 */
[----:B------:R-:W-:-:S06]  /*18d0*/  IMAD.WIDE R8, R9, 0x2, R6 ;  /* 0x0000000209087825 */ /* 0x000fcc00078e0206 */
[----:B------:R-:W3:Y:S04]  /*18e0*/  LDG.E.U16 R8, desc[UR12][R8.64] ;  /* 0x0000000c08087981 */ /* 0x000ee8000c1e1500 */
[----:B---3--:R1:W-:Y:S04]  /*18f0*/  STL.U16 [UR18], R8 ;  /* 0x00000008ff007987 */ /* 0x0083e80008100412 */
[----:B------:R-:W0:Y:S01]  /*1900*/  LDL.U16 R2, [R1+0x100] ;  /* 0x0001000001027983 */ /* 0x000e220000100400 */
[----:B------:R-:W-:Y:S01]  /*1910*/  UISETP.NE.AND UP0, UPT, UR5, 0x2, UPT ;  /* 0x000000020500788c */ /* 0x000fe2000bf05270 */
[----:B0-----:R-:W2:Y:S02]  /*1920*/  I2F.S16 R3, R2 ;  /* 0x0000000200037306 */ /* 0x001ea40000101400 */
[----:B--2---:R-:W-:-:S05]  /*1930*/  FFMA R3, R0, R3, RZ ;  /* 0x0000000300037223 */ /* 0x004fca00000000ff */
[----:B------:R-:W-:-:S04]  /*1940*/  FMNMX R3, R3, 32767, PT ;  /* 0x46fffe0003037809 */ /* 0x000fc80003800000 */
[----:B------:R-:W-:-:S06]  /*1950*/  FMNMX R3, R3, -32768, !PT ;  /* 0xc700000003037809 */ /* 0x000fcc0007800000 */
[----:B------:R-:W0:Y:S02]  /*1960*/  F2I.NTZ R3, R3 ;  /* 0x0000000300037305 */ /* 0x000e240000203100 */
[----:B0-----:R1:W-:Y:S01]  /*1970*/  STG.E.U16 desc[UR12][R4.64+0x2], R3 ;  /* 0x0000020304007986 */ /* 0x0013e2000c10150c */
[----:B------:R-:W-:Y:S05]  /*1980*/  BRA.U !UP0, `(.L_x_108) ;  /* 0x0000001508a07547 */ /* 0x000fea000b800000 */
[----:B------:R-:W-:-:S05]  /*1990*/  HFMA2 R2, -RZ, RZ, 0, 1.1920928955078125e-07 ;  /* 0x00000002ff027431 */ /* 0x000fca00000001ff */
[----:B------:R-:W-:-:S13]  /*19a0*/  ISETP.GE.AND P0, PT, R2, UR5, PT ;  /* 0x0000000502007c0c */ /* 0x000fda000bf06270 */
[----:B------:R-:W-:Y:S05]  /*19b0*/  @P0 BRA `(.L_x_116) ;  /* 0x0000000400880947 */ /* 0x000fea0003800000 */
[----:B-1----:R-:W-:Y:S02]  /*19c0*/  IADD3 R3, PT, PT, -R2, UR5, RZ ;  /* 0x0000000502037c10 */ /* 0x002fe4000fffe1ff */
[----:B------:R-:W-:Y:S02]  /*19d0*/  PLOP3.LUT P0, PT, PT, PT, PT, 0x80, 0x8 ;  /* 0x000000000008781c */ /* 0x000fe40003f0f070 */
[----:B------:R-:W-:-:S13]  /*19e0*/  ISETP.GT.AND P1, PT, R3, 0x3, PT ;  /* 0x000000030300780c */ /* 0x000fda0003f24270 */
[----:B------:R-:W-:Y:S05]  /*19f0*/  @!P1 BRA `(.L_x_117) ;  /* 0x0000000000f09947 */ /* 0x000fea0003800000 */
[----:B------:R-:W-:Y:S01]  /*1a00*/  PLOP3.LUT P0, PT, PT, PT, PT, 0x8, 0x80 ;  /* 0x000000000080781c */ /* 0x000fe20003f0e170 */
[----:B------:R-:W-:-:S12]  /*1a10*/  UIADD3 UR4, UPT, UPT, UR5, -0x3, URZ ;  /* 0xfffffffd05047890 */ /* 0x000fd8000fffe0ff */
.L_x_118:
[----:B0-----:R-:W-:-:S05]  /*1a20*/  IADD3 R13, PT, PT, R2, UR10, R15 ;  /* 0x0000000a020d7c10 */ /* 0x001fca000fffe00f */
[----:B------:R-:W-:-:S06]  /*1a30*/  IMAD.WIDE R12, R13, 0x2, R6 ;  /* 0x000000020d0c7825 */ /* 0x000fcc00078e0206 */
[----:B------:R-:W2:Y:S04]  /*1a40*/  LDG.E.U16 R12, desc[UR12][R12.64] ;  /* 0x0000000c0c0c7981 */ /* 0x000ea8000c1e1500 */
[----:B--2---:R0:W-:Y:S04]  /*1a50*/  STL.U16 [UR18], R12 ;  /* 0x0000000cff007987 */ /* 0x0041e80008100412 */
[----:B------:R-:W2:Y:S01]  /*1a60*/  LDL.U16 R8, [R1+0x100] ;  /* 0x0001000001087983 */ /* 0x000ea20000100400 */
[C---:B------:R-:W-:Y:S01]  /*1a70*/  VIADD R9, R2.reuse, 0x1 ;  /* 0x0000000102097836 */ /* 0x040fe20000000000 */
[----:B------:R-:W-:-:S04]  /*1a80*/  LEA R16, P1, R2, R4, 0x1 ;  /* 0x0000000402107211 */ /* 0x000fc800078208ff */
[----:B------:R-:W-:Y:S02]  /*1a90*/  IADD3 R11, PT, PT, R9, UR10, R15 ;  /* 0x0000000a090b7c10 */ /* 0x000fe4000fffe00f */
[----:B------:R-:W-:-:S03]  /*1aa0*/  IADD3.X R17, PT, PT, RZ, R5, RZ, P1, !PT ;  /* 0x00000005ff117210 */ /* 0x000fc60000ffe4ff */
[----:B------:R-:W-:Y:S01]  /*1ab0*/  IMAD.WIDE R10, R11, 0x2, R6 ;  /* 0x000000020b0a7825 */ /* 0x000fe200078e0206 */
[----:B--2---:R-:W1:Y:S03]  /*1ac0*/  I2F.S16 R3, R8 ;  /* 0x0000000800037306 */ /* 0x004e660000101400 */
[----:B-1----:R-:W-:-:S05]  /*1ad0*/  FFMA R3, R0, R3, RZ ;  /* 0x0000000300037223 */ /* 0x002fca00000000ff */
[----:B------:R-:W-:-:S04]  /*1ae0*/  FMNMX R3, R3, 32767, PT ;  /* 0x46fffe0003037809 */ /* 0x000fc80003800000 */
[----:B------:R-:W-:-:S06]  /*1af0*/  FMNMX R3, R3, -32768, !PT ;  /* 0xc700000003037809 */ /* 0x000fcc0007800000 */
[----:B------:R-:W1:Y:S02]  /*1b00*/  F2I.NTZ R3, R3 ;  /* 0x0000000300037305 */ /* 0x000e640000203100 */
[----:B-1----:R1:W-:Y:S04]  /*1b10*/  STG.E.U16 desc[UR12][R16.64], R3 ;  /* 0x0000000310007986 */ /* 0x0023e8000c10150c */
[----:B------:R-:W2:Y:S04]  /*1b20*/  LDG.E.U16 R10, desc[UR12][R10.64] ;  /* 0x0000000c0a0a7981 */ /* 0x000ea8000c1e1500 */
[----:B--2---:R2:W-:Y:S04]  /*1b30*/  STL.U16 [UR18], R10 ;  /* 0x0000000aff007987 */ /* 0x0045e80008100412 */
[----:B0-----:R-:W3:Y:S01]  /*1b40*/  LDL.U16 R12, [R1+0x100] ;  /* 0x00010000010c7983 */ /* 0x001ee20000100400 */
[----:B------:R-:W-:Y:S01]  /*1b50*/  VIADD R8, R2, 0x2 ;  /* 0x0000000202087836 */ /* 0x000fe20000000000 */
[----:B------:R-:W-:-:S04]  /*1b60*/  LEA R18, P1, R9, R4, 0x1 ;  /* 0x0000000409127211 */ /* 0x000fc800078208ff */
[----:B-1----:R-:W-:Y:S02]  /*1b70*/  IADD3 R3, PT, PT, R8, UR10, R15 ;  /* 0x0000000a08037c10 */ /* 0x002fe4000fffe00f */
[----:B------:R-:W-:-:S03]  /*1b80*/  IADD3.X R19, PT, PT, RZ, R5, RZ, P1, !PT ;  /* 0x00000005ff137210 */ /* 0x000fc60000ffe4ff */
[----:B--2---:R-:W-:Y:S01]  /*1b90*/  IMAD.WIDE R10, R3, 0x2, R6 ;  /* 0x00000002030a7825 */ /* 0x004fe200078e0206 */
[----:B---3--:R-:W0:Y:S03]  /*1ba0*/  I2F.S16 R13, R12 ;  /* 0x0000000c000d7306 */ /* 0x008e260000101400 */
[----:B0-----:R-:W-:-:S05]  /*1bb0*/  FFMA R13, R0, R13, RZ ;  /* 0x0000000d000d7223 */ /* 0x001fca00000000ff */
[----:B------:R-:W-:-:S04]  /*1bc0*/  FMNMX R13, R13, 32767, PT ;  /* 0x46fffe000d0d7809 */ /* 0x000fc80003800000 */
[----:B------:R-:W-:-:S06]  /*1bd0*/  FMNMX R13, R13, -32768, !PT ;  /* 0xc70000000d0d7809 */ /* 0x000fcc0007800000 */
[----:B------:R-:W0:Y:S02]  /*1be0*/  F2I.NTZ R13, R13 ;  /* 0x0000000d000d7305 */ /* 0x000e240000203100 */
[----:B0-----:R0:W-:Y:S04]  /*1bf0*/  STG.E.U16 desc[UR12][R18.64], R13 ;  /* 0x0000000d12007986 */ /* 0x0011e8000c10150c */
[----:B------:R-:W2:Y:S04]  /*1c00*/  LDG.E.U16 R10, desc[UR12][R10.64] ;  /* 0x0000000c0a0a7981 */ /* 0x000ea8000c1e1500 */
[----:B--2---:R1:W-:Y:S04]  /*1c10*/  STL.U16 [UR18], R10 ;  /* 0x0000000aff007987 */ /* 0x0043e80008100412 */
[----:B------:R-:W2:Y:S01]  /*1c20*/  LDL.U16 R12, [R1+0x100] ;  /* 0x00010000010c7983 */ /* 0x000ea20000100400 */
[----:B------:R-:W-:Y:S01]  /*1c30*/  VIADD R9, R2, 0x3 ;  /* 0x0000000302097836 */ /* 0x000fe20000000000 */
[----:B------:R-:W-:-:S04]  /*1c40*/  LEA R16, P1, R8, R4, 0x1 ;  /* 0x0000000408107211 */ /* 0x000fc800078208ff */
[----:B0-----:R-:W-:Y:S02]  /*1c50*/  IADD3 R13, PT, PT, R9, UR10, R15 ;  /* 0x0000000a090d7c10 */ /* 0x001fe4000fffe00f */
[----:B------:R-:W-:-:S03]  /*1c60*/  IADD3.X R17, PT, PT, RZ, R5, RZ, P1, !PT ;  /* 0x00000005ff117210 */ /* 0x000fc60000ffe4ff */
[----:B-1----:R-:W-:Y:S01]  /*1c70*/  IMAD.WIDE R10, R13, 0x2, R6 ;  /* 0x000000020d0a7825 */ /* 0x002fe200078e0206 */
[----:B--2---:R-:W0:Y:S03]  /*1c80*/  I2F.S16 R3, R12 ;  /* 0x0000000c00037306 */ /* 0x004e260000101400 */
        /* <DEDUP_REMOVED lines=8> */
[----:B------:R-:W-:-:S02]  /*1d10*/  LEA R8, P1, R9, R4, 0x1 ;  /* 0x0000000409087211 */ /* 0x000fc400078208ff */
[----:B------:R-:W-:-:S03]  /*1d20*/  IADD3 R2, PT, PT, R2, 0x4, RZ ;  /* 0x0000000402027810 */ /* 0x000fc60007ffe0ff */
[----:B------:R-:W-:Y:S01]  /*1d30*/  IMAD.X R9, RZ, RZ, R5, P1 ;  /* 0x000000ffff097224 */ /* 0x000fe200008e0605 */
[----:B------:R-:W-:Y:S01]  /*1d40*/  ISETP.GE.AND P1, PT, R2, UR4, PT ;  /* 0x0000000402007c0c */ /* 0x000fe2000bf26270 */
[----:B--2---:R-:W1:Y:S02]  /*1d50*/  I2F.S16 R13, R12 ;  /* 0x0000000c000d7306 */ /* 0x004e640000101400 */
[----:B-1----:R-:W-:-:S05]  /*1d60*/  FFMA R13, R0, R13, RZ ;  /* 0x0000000d000d7223 */ /* 0x002fca00000000ff */
[----:B------:R-:W-:-:S04]  /*1d70*/  FMNMX R13, R13, 32767, PT ;  /* 0x46fffe000d0d7809 */ /* 0x000fc80003800000 */
[----:B------:R-:W-:-:S06]  /*1d80*/  FMNMX R13, R13, -32768, !PT ;  /* 0xc70000000d0d7809 */ /* 0x000fcc0007800000 */
[----:B------:R-:W1:Y:S02]  /*1d90*/  F2I.NTZ R13, R13 ;  /* 0x0000000d000d7305 */ /* 0x000e640000203100 */
[----:B-1----:R0:W-:Y:S01]  /*1da0*/  STG.E.U16 desc[UR12][R8.64], R13 ;  /* 0x0000000d08007986 */ /* 0x0021e2000c10150c */
[----:B------:R-:W-:Y:S05]  /*1db0*/  @!P1 BRA `(.L_x_118) ;  /* 0xfffffffc00189947 */ /* 0x000fea000383ffff */
.L_x_117:
[----:B0-----:R-:W-:-:S04]  /*1dc0*/  IADD3 R3, PT, PT, -R2, UR5, RZ ;  /* 0x0000000502037c10 */ /* 0x001fc8000fffe1ff */
[----:B------:R-:W-:-:S13]  /*1dd0*/  ISETP.GT.AND P1, PT, R3, 0x1, PT ;  /* 0x000000010300780c */ /* 0x000fda0003f24270 */
[----:B------:R-:W-:Y:S05]  /*1de0*/  @!P1 BRA `(.L_x_119) ;  /* 0x0000000000749947 */ /* 0x000fea0003800000 */
[----:B------:R-:W-:-:S05]  /*1df0*/  IADD3 R11, PT, PT, R2, UR10, R15 ;  /* 0x0000000a020b7c10 */ /* 0x000fca000fffe00f */
        /* <DEDUP_REMOVED lines=8> */
[----:B0-----:R-:W-:Y:S01]  /*1e80*/  IMAD.WIDE R10, R9, 0x2, R6 ;  /* 0x00000002090a7825 */ /* 0x001fe200078e0206 */
        /* <DEDUP_REMOVED lines=12> */
[----:B------:R-:W-:Y:S01]  /*1f50*/  PLOP3.LUT P0, PT, PT, PT, PT, 0x8, 0x80 ;  /* 0x000000000080781c */ /* 0x000fe20003f0e170 */
[----:B--2---:R-:W1:Y:S02]  /*1f60*/  I2F.S16 R9, R14 ;  /* 0x0000000e00097306 */ /* 0x004e640000101400 */
[----:B-1----:R-:W-:-:S05]  /*1f70*/  FFMA R9, R0, R9, RZ ;  /* 0x0000000900097223 */ /* 0x002fca00000000ff */
[----:B------:R-:W-:-:S04]  /*1f80*/  FMNMX R9, R9, 32767, PT ;  /* 0x46fffe0009097809 */ /* 0x000fc80003800000 */
[----:B------:R-:W-:-:S06]  /*1f90*/  FMNMX R9, R9, -32768, !PT ;  /* 0xc700000009097809 */ /* 0x000fcc0007800000 */
[----:B------:R-:W1:Y:S02]  /*1fa0*/  F2I.NTZ R9, R9 ;  /* 0x0000000900097305 */ /* 0x000e640000203100 */
[----:B-1----:R0:W-:Y:S02]  /*1fb0*/  STG.E.U16 desc[UR12][R16.64], R9 ;  /* 0x0000000910007986 */ /* 0x0021e4000c10150c */
.L_x_119:
[----:B------:R-:W-:-:S13]  /*1fc0*/  ISETP.EQ.AND P1, PT, R2, UR5, PT ;  /* 0x0000000502007c0c */ /* 0x000fda000bf22270 */
[----:B------:R-:W-:Y:S05]  /*1fd0*/  @!P0 BRA P1, `(.L_x_108) ;  /* 0x00000010000c8947 */ /* 0x000fea0000800000 */
.L_x_116:
[----:B------:R-:W-:-:S05]  /*1fe0*/  IADD3 R11, PT, PT, R2, UR10, R15 ;  /* 0x0000000a020b7c10 */ /* 0x000fca000fffe00f */
[----:B0-2---:R-:W-:-:S06]  /*1ff0*/  IMAD.WIDE R10, R11, 0x2, R6 ;  /* 0x000000020b0a7825 */ /* 0x005fcc00078e0206 */
[----:B------:R-:W2:Y:S04]  /*2000*/  LDG.E.U16 R10, desc[UR12][R10.64] ;  /* 0x0000000c0a0a7981 */ /* 0x000ea8000c1e1500 */
[----:B--2---:R2:W-:Y:S04]  /*2010*/  STL.U16 [UR18], R10 ;  /* 0x0000000aff007987 */ /* 0x0045e80008100412 */
[----:B------:R-:W3:Y:S01]  /*2020*/  LDL.U16 R12, [R1+0x100] ;  /* 0x00010000010c7983 */ /* 0x000ee20000100400 */
[C---:B-1----:R-:W-:Y:S02]  /*2030*/  LEA R8, P0, R2.reuse, R4, 0x1 ;  /* 0x0000000402087211 */ /* 0x042fe400078008ff */
[----:B------:R-:W-:-:S03]  /*2040*/  IADD3 R2, PT, PT, R2, 0x1, RZ ;  /* 0x0000000102027810 */ /* 0x000fc60007ffe0ff */
[----:B------:R-:W-:Y:S01]  /*2050*/  IMAD.X R9, RZ, RZ, R5, P0 ;  /* 0x000000ffff097224 */ /* 0x000fe200000e0605 */
[----:B------:R-:W-:Y:S01]  /*2060*/  ISETP.NE.AND P0, PT, R2, UR5, PT ;  /* 0x0000000502007c0c */ /* 0x000fe2000bf05270 */
[----:B---3--:R-:W0:Y:S02]  /*2070*/  I2F.S16 R3, R12 ;  /* 0x0000000c00037306 */ /* 0x008e240000101400 */
[----:B0-----:R-:W-:-:S05]  /*2080*/  FFMA R3, R0, R3, RZ ;  /* 0x0000000300037223 */ /* 0x001fca00000000ff */
[----:B------:R-:W-:-:S04]  /*2090*/  FMNMX R3, R3, 32767, PT ;  /* 0x46fffe0003037809 */ /* 0x000fc80003800000 */
[----:B------:R-:W-:-:S06]  /*20a0*/  FMNMX R3, R3, -32768, !PT ;  /* 0xc700000003037809 */ /* 0x000fcc0007800000 */
[----:B------:R-:W0:Y:S02]  /*20b0*/  F2I.NTZ R3, R3 ;  /* 0x0000000300037305 */ /* 0x000e240000203100 */
[----:B0-----:R2:W-:Y:S01]  /*20c0*/  STG.E.U16 desc[UR12][R8.64], R3 ;  /* 0x0000000308007986 */ /* 0x0015e2000c10150c */
[----:B------:R-:W-:Y:S05]  /*20d0*/  @P0 BRA `(.L_x_116) ;  /* 0xfffffffc00c00947 */ /* 0x000fea000383ffff */
[----:B------:R-:W-:Y:S05]  /*20e0*/  BRA `(.L_x_108) ;  /* 0x0000000c00c87947 */ /* 0x000fea0003800000 */
.L_x_115:
[----:B------:R-:W-:Y:S01]  /*20f0*/  ULOP3.LUT UR4, UR17, 0xf, URZ, 0xc0, !UPT ;  /* 0x0000000f11047892 */ /* 0x000fe2000f8ec0ff */
[----:B------:R-:W-:Y:S01]  /*2100*/  IMAD.MOV.U32 R0, RZ, RZ, 0x1 ;  /* 0x00000001ff007424 */ /* 0x000fe200078e00ff */
[----:B------:R-:W-:Y:S02]  /*2110*/  ULOP3.LUT UR9, UR17, 0x7, URZ, 0xc0, !UPT ;  /* 0x0000000711097892 */ /* 0x000fe4000f8ec0ff */
[----:B------:R-:W-:Y:S02]  /*2120*/  UIADD3 UR4, UPT, UPT, UR4, -0x1, URZ ;  /* 0xffffffff04047890 */ /* 0x000fe4000fffe0ff */
[----:B------:R-:W-:Y:S02]  /*2130*/  UIADD3 UR9, UPT, UPT, UR9, -0x1, URZ ;  /* 0xffffffff09097890 */ /* 0x000fe4000fffe0ff */
[----:B------:R-:W-:Y:S02]  /*2140*/  ULOP3.LUT UR10, UR17, 0x7ffffff0, URZ, 0xc0, !UPT ;  /* 0x7ffffff0110a7892 */ /* 0x000fe4000f8ec0ff */
[----:B------:R-:W-:-:S02]  /*2150*/  ULOP3.LUT UR20, UR17, 0x3, URZ, 0xc0, !UPT ;  /* 0x0000000311147892 */ /* 0x000fc4000f8ec0ff */
[----:B------:R-:W-:Y:S02]  /*2160*/  ULOP3.LUT UR11, UR7, 0xfffffff0, URZ, 0xc0, !UPT ;  /* 0xfffffff0070b7892 */ /* 0x000fe4000f8ec0ff */
[----:B------:R-:W-:Y:S02]  /*2170*/  ULOP3.LUT UR22, UR7, 0x3, URZ, 0xc0, !UPT ;  /* 0x0000000307167892 */ /* 0x000fe4000f8ec0ff */
[----:B------:R-:W-:Y:S02]  /*2180*/  UISETP.GE.U32.AND UP1, UPT, UR4, 0x7, UPT ;  /* 0x000000070400788c */ /* 0x000fe4000bf26070 */
[----:B------:R-:W-:-:S11]  /*2190*/  UISETP.GE.U32.AND UP0, UPT, UR9, 0x3, UPT ;  /* 0x000000030900788c */ /* 0x000fd6000bf06070 */
.L_x_130:
[----:B------:R-:W-:Y:S01]  /*21a0*/  UISETP.GE.U32.AND UP2, UPT, UR17, 0x10, UPT ;  /* 0x000000101100788c */ /* 0x000fe2000bf46070 */
[----:B------:R-:W-:-:S08]  /*21b0*/  UMOV UR4, URZ ;  /* 0x000000ff00047c82 */ /* 0x000fd00008000000 */
[----:B01----:R-:W-:Y:S05]  /*21c0*/  BRA.U !UP2, `(.L_x_120) ;  /* 0x000000010a547547 */ /* 0x003fea000b800000 */
[----:B------:R-:W-:-:S05]  /*21d0*/  UMOV UR4, URZ ;  /* 0x000000ff00047c82 */ /* 0x000fca0008000000 */
.L_x_121:
[----:B------:R-:W-:-:S09]  /*21e0*/  ULEA UR9, UR4, UR6, 0x1 ;  /* 0x0000000604097291 */ /* 0x000fd2000f8e08ff */
[----:B-1----:R-:W2:Y:S04]  /*21f0*/  LDL.U16 R16, [UR9+0x2] ;  /* 0x00000209ff107983 */ /* 0x002ea80008100400 */
[----:B------:R-:W2:Y:S04]  /*2200*/  LDL R17, [UR9+0x4] ;  /* 0x00000409ff117983 */ /* 0x000ea80008100800 */
[----:B------:R-:W3:Y:S04]  /*2210*/  LDL.64 R18, [UR9+0x8] ;  /* 0x00000809ff127983 */ /* 0x000ee80008100a00 */
[----:B------:R-:W4:Y:S04]  /*2220*/  LDL.128 R8, [UR9+0x10] ;  /* 0x00001009ff087983 */ /* 0x000f280008100c00 */
[----:B------:R-:W5:Y:S01]  /*2230*/  LDL.U16 R2, [UR9+0x20] ;  /* 0x00002009ff027983 */ /* 0x000f620008100400 */
[----:B------:R-:W-:-:S04]  /*2240*/  UIADD3 UR4, UPT, UPT, UR4, 0x10, URZ ;  /* 0x0000001004047890 */ /* 0x000fc8000fffe0ff */
[----:B------:R-:W-:Y:S01]  /*2250*/  UISETP.NE.AND UP2, UPT, UR4, UR10, UPT ;  /* 0x0000000a0400728c */ /* 0x000fe2000bf45270 */
[----:B--2---:R-:W-:Y:S02]  /*2260*/  PRMT R16, R16, 0x5410, R17 ;  /* 0x0000541010107816 */ /* 0x004fe40000000011 */
[----:B---3--:R-:W-:Y:S02]  /*2270*/  PRMT R17, R17, 0x5432, R18 ;  /* 0x0000543211117816 */ /* 0x008fe40000000012 */
[----:B------:R-:W-:Y:S02]  /*2280*/  PRMT R18, R18, 0x5432, R19 ;  /* 0x0000543212127816 */ /* 0x000fe40000000013 */
[----:B----4-:R-:W-:Y:S02]  /*2290*/  PRMT R19, R19, 0x5432, R8 ;  /* 0x0000543213137816 */ /* 0x010fe40000000008 */
[----:B------:R-:W-:Y:S02]  /*22a0*/  PRMT R8, R8, 0x5432, R9 ;  /* 0x0000543208087816 */ /* 0x000fe40000000009 */
[----:B------:R-:W-:Y:S01]  /*22b0*/  PRMT R9, R9, 0x5432, R10 ;  /* 0x0000543209097816 */ /* 0x000fe2000000000a */
[----:B------:R1:W-:Y:S01]  /*22c0*/  STL.128 [UR9], R16 ;  /* 0x00000010ff007987 */ /* 0x0003e20008100c09 */
[----:B------:R-:W-:-:S02]  /*22d0*/  PRMT R10, R10, 0x5432, R11 ;  /* 0x000054320a0a7816 */ /* 0x000fc4000000000b */
[----:B-----5:R-:W-:-:S05]  /*22e0*/  PRMT R11, R11, 0x5432, R2 ;  /* 0x000054320b0b7816 */ /* 0x020fca0000000002 */
[----:B------:R1:W-:Y:S01]  /*22f0*/  STL.128 [UR9+0x10], R8 ;  /* 0x00001008ff007987 */ /* 0x0003e20008100c09 */
[----:B------:R-:W-:Y:S05]  /*2300*/  BRA.U UP2, `(.L_x_121) ;  /* 0xfffffffd02b47547 */ /* 0x000fea000b83ffff */
[----:B------:R-:W-:-:S05]  /*2310*/  UMOV UR4, UR10 ;  /* 0x0000000a00047c82 */ /* 0x000fca0008000000 */
.L_x_120:
[----:B------:R-:W-:-:S04]  /*2320*/  ULOP3.LUT UR9, UR17, 0xf, URZ, 0xc0, !UPT ;  /* 0x0000000f11097892 */ /* 0x000fc8000f8ec0ff */
[----:B------:R-:W-:-:S09]  /*2330*/  UISETP.NE.AND UP2, UPT, UR9, URZ, UPT ;  /* 0x000000ff0900728c */ /* 0x000fd2000bf45270 */
[----:B------:R-:W-:Y:S05]  /*2340*/  BRA.U !UP2, `(.L_x_122) ;  /* 0x000000010ab87547 */ /* 0x000fea000b800000 */
[----:B------:R-:W-:-:S04]  /*2350*/  ULOP3.LUT UR9, UR17, 0x7, URZ, 0xc0, !UPT ;  /* 0x0000000711097892 */ /* 0x000fc8000f8ec0ff */
[----:B------:R-:W-:Y:S01]  /*2360*/  UISETP.NE.AND UP2, UPT, UR9, URZ, UPT ;  /* 0x000000ff0900728c */ /* 0x000fe2000bf45270 */
[----:B------:R-:W-:Y:S10]  /*2370*/  BRA.U !UP1, `(.L_x_123) ;  /* 0x0000000109487547 */ /* 0x000ff4000b800000 */
[----:B------:R-:W-:-:S09]  /*2380*/  ULEA UR9, UR4, UR6, 0x1 ;  /* 0x0000000604097291 */ /* 0x000fd2000f8e08ff */
[----:B------:R-:W2:Y:S04]  /*2390*/  LDL.U16 R2, [UR9+0x2] ;  /* 0x00000209ff027983 */ /* 0x000ea80008100400 */
[----:B0-----:R-:W3:Y:S04]  /*23a0*/  LDL.U16 R3, [UR9+0x4] ;  /* 0x00000409ff037983 */ /* 0x001ee80008100400 */
[----:B------:R-:W4:Y:S04]  /*23b0*/  LDL.U16 R6, [UR9+0x6] ;  /* 0x00000609ff067983 */ /* 0x000f280008100400 */
[----:B------:R-:W5:Y:S04]  /*23c0*/  LDL.U16 R7, [UR9+0x8] ;  /* 0x00000809ff077983 */ /* 0x000f680008100400 */
[----:B-1----:R-:W5:Y:S04]  /*23d0*/  LDL.U16 R8, [UR9+0xa] ;  /* 0x00000a09ff087983 */ /* 0x002f680008100400 */
[----:B------:R-:W5:Y:S04]  /*23e0*/  LDL.U16 R9, [UR9+0xc] ;  /* 0x00000c09ff097983 */ /* 0x000f680008100400 */
[----:B------:R-:W5:Y:S04]  /*23f0*/  LDL.U16 R10, [UR9+0xe] ;  /* 0x00000e09ff0a7983 */ /* 0x000f680008100400 */
[----:B------:R-:W5:Y:S01]  /*2400*/  LDL.U16 R11, [UR9+0x10] ;  /* 0x00001009ff0b7983 */ /* 0x000f620008100400 */
[----:B------:R-:W-:-:S03]  /*2410*/  UIADD3 UR4, UPT, UPT, UR4, 0x8, URZ ;  /* 0x0000000804047890 */ /* 0x000fc6000fffe0ff */
[----:B--2---:R2:W-:Y:S04]  /*2420*/  STL.U16 [UR9], R2 ;  /* 0x00000002ff007987 */ /* 0x0045e80008100409 */
[----:B---3--:R2:W-:Y:S04]  /*2430*/  STL.U16 [UR9+0x2], R3 ;  /* 0x00000203ff007987 */ /* 0x0085e80008100409 */
[----:B----4-:R2:W-:Y:S04]  /*2440*/  STL.U16 [UR9+0x4], R6 ;  /* 0x00000406ff007987 */ /* 0x0105e80008100409 */
[----:B-----5:R2:W-:Y:S04]  /*2450*/  STL.U16 [UR9+0x6], R7 ;  /* 0x00000607ff007987 */ /* 0x0205e80008100409 */
[----:B------:R2:W-:Y:S04]  /*2460*/  STL.U16 [UR9+0x8], R8 ;  /* 0x00000808ff007987 */ /* 0x0005e80008100409 */
[----:B------:R2:W-:Y:S04]  /*2470*/  STL.U16 [UR9+0xa], R9 ;  /* 0x00000a09ff007987 */ /* 0x0005e80008100409 */
[----:B------:R2:W-:Y:S04]  /*2480*/  STL.U16 [UR9+0xc], R10 ;  /* 0x00000c0aff007987 */ /* 0x0005e80008100409 */
[----:B------:R2:W-:Y:S02]  /*2490*/  STL.U16 [UR9+0xe], R11 ;  /* 0x00000e0bff007987 */ /* 0x0005e40008100409 */
.L_x_123:
[----:B------:R-:W-:Y:S05]  /*24a0*/  BRA.U !UP2, `(.L_x_122) ;  /* 0x000000010a607547 */ /* 0x000fea000b800000 */
[----:B------:R-:W-:Y:S01]  /*24b0*/  UISETP.NE.AND UP2, UPT, UR20, URZ, UPT ;  /* 0x000000ff1400728c */ /* 0x000fe2000bf45270 */
[----:B------:R-:W-:Y:S10]  /*24c0*/  BRA.U !UP0, `(.L_x_124) ;  /* 0x0000000108287547 */ /* 0x000ff4000b800000 */
[----:B------:R-:W-:-:S09]  /*24d0*/  ULEA UR9, UR4, UR6, 0x1 ;  /* 0x0000000604097291 */ /* 0x000fd2000f8e08ff */
[----:B--2---:R-:W2:Y:S04]  /*24e0*/  LDL.U16 R2, [UR9+0x2] ;  /* 0x00000209ff027983 */ /* 0x004ea80008100400 */
[----:B0-----:R-:W3:Y:S04]  /*24f0*/  LDL.U16 R3, [UR9+0x4] ;  /* 0x00000409ff037983 */ /* 0x001ee80008100400 */
[----:B------:R-:W4:Y:S04]  /*2500*/  LDL.U16 R6, [UR9+0x6] ;  /* 0x00000609ff067983 */ /* 0x000f280008100400 */
[----:B------:R-:W5:Y:S01]  /*2510*/  LDL.U16 R7, [UR9+0x8] ;  /* 0x00000809ff077983 */ /* 0x000f620008100400 */
[----:B------:R-:W-:-:S03]  /*2520*/  UIADD3 UR4, UPT, UPT, UR4, 0x4, URZ ;  /* 0x0000000404047890 */ /* 0x000fc6000fffe0ff */
[----:B--2---:R0:W-:Y:S04]  /*2530*/  STL.U16 [UR9], R2 ;  /* 0x00000002ff007987 */ /* 0x0041e80008100409 */
[----:B---3--:R0:W-:Y:S04]  /*2540*/  STL.U16 [UR9+0x2], R3 ;  /* 0x00000203ff007987 */ /* 0x0081e80008100409 */
[----:B----4-:R0:W-:Y:S04]  /*2550*/  STL.U16 [UR9+0x4], R6 ;  /* 0x00000406ff007987 */ /* 0x0101e80008100409 */
[----:B-----5:R0:W-:Y:S02]  /*2560*/  STL.U16 [UR9+0x6], R7 ;  /* 0x00000607ff007987 */ /* 0x0201e40008100409 */
.L_x_124:
[----:B------:R-:W-:Y:S05]  /*2570*/  BRA.U !UP2, `(.L_x_122) ;  /* 0x000000010a2c7547 */ /* 0x000fea000b800000 */
[----:B------:R-:W-:-:S09]  /*2580*/  ULEA UR4, UR4, UR6, 0x1 ;  /* 0x0000000604047291 */ /* 0x000fd2000f8e08ff */
[----:B0-2---:R-:W2:Y:S01]  /*2590*/  LDL.U16 R2, [UR4+0x2] ;  /* 0x00000204ff027983 */ /* 0x005ea20008100400 */
[----:B------:R-:W-:-:S03]  /*25a0*/  UISETP.NE.AND UP2, UPT, UR20, 0x1, UPT ;  /* 0x000000011400788c */ /* 0x000fc6000bf45270 */
[----:B--2---:R3:W-:Y:S06]  /*25b0*/  STL.U16 [UR4], R2 ;  /* 0x00000002ff007987 */ /* 0x0047ec0008100404 */
[----:B------:R-:W-:Y:S05]  /*25c0*/  BRA.U !UP2, `(.L_x_122) ;  /* 0x000000010a187547 */ /* 0x000fea000b800000 */
[----:B------:R-:W-:Y:S01]  /*25d0*/  UISETP.NE.AND UP2, UPT, UR20, 0x2, UPT ;  /* 0x000000021400788c */ /* 0x000fe2000bf45270 */
[----:B---3--:R-:W2:Y:S05]  /*25e0*/  LDL.U16 R2, [UR4+0x4] ;  /* 0x00000404ff027983 */ /* 0x008eaa0008100400 */
[----:B------:R-:W-:-:S13]  /*25f0*/  PLOP3.LUT P0, PT, PT, PT, UP2, 0x80, 0x8 ;  /* 0x000000000008781c */ /* 0x000fda0003f0f028 */
[----:B------:R-:W3:Y:S04]  /*2600*/  @P0 LDL.U16 R3, [UR4+0x6] ;  /* 0x00000604ff030983 */ /* 0x000ee80008100400 */
[----:B--2---:R4:W-:Y:S04]  /*2610*/  STL.U16 [UR4+0x2], R2 ;  /* 0x00000202ff007987 */ /* 0x0049e80008100404 */
[----:B---3--:R4:W-:Y:S02]  /*2620*/  @P0 STL.U16 [UR4+0x4], R3 ;  /* 0x00000403ff000987 */ /* 0x0089e40008100404 */
.L_x_122:
[----:B0-234-:R-:W0:Y:S01]  /*2630*/  LDC.64 R2, c[0x0][0x388] ;  /* 0x0000e200ff027b82 */ /* 0x01de220000000a00 */
[----:B------:R-:W-:-:S06]  /*2640*/  ULOP3.LUT UR4, UR8, 0xffff, URZ, 0xc0, !UPT ;  /* 0x0000ffff08047892 */ /* 0x000fcc000f8ec0ff */
[----:B------:R-:W-:-:S05]  /*2650*/  IADD3 R7, PT, PT, R0, UR4, R15 ;  /* 0x0000000400077c10 */ /* 0x000fca000fffe00f */
[----:B0-----:R-:W-:-:S06]  /*2660*/  IMAD.WIDE R2, R7, 0x2, R2 ;  /* 0x0000000207027825 */ /* 0x001fcc00078e0202 */
[----:B------:R-:W2:Y:S01]  /*2670*/  LDG.E.U16 R2, desc[UR12][R2.64] ;  /* 0x0000000c02027981 */ /* 0x000ea2000c1e1500 */
[----:B------:R-:W-:Y:S01]  /*2680*/  UISETP.GE.U32.AND UP2, UPT, UR17, 0xf, UPT ;  /* 0x0000000f1100788c */ /* 0x000fe2000bf46070 */
[----:B------:R-:W-:Y:S01]  /*2690*/  HFMA2 R20, -RZ, RZ, 0, 0 ;  /* 0x00000000ff147431 */ /* 0x000fe200000001ff */
[----:B------:R-:W-:Y:S01]  /*26a0*/  UMOV UR4, URZ ;  /* 0x000000ff00047c82 */ /* 0x000fe20008000000 */
[----:B--2---:R0:W-:Y:S06]  /*26b0*/  STL.U16 [UR18], R2 ;  /* 0x00000002ff007987 */ /* 0x0041ec0008100412 */
[----:B------:R-:W-:Y:S05]  /*26c0*/  BRA.U !UP2, `(.L_x_125) ;  /* 0x000000010aec7547 */ /* 0x000fea000b800000 */
[----:B------:R-:W-:Y:S01]  /*26d0*/  IMAD.MOV.U32 R20, RZ, RZ, RZ ;  /* 0x000000ffff147224 */ /* 0x000fe200078e00ff */
[----:B------:R-:W-:-:S06]  /*26e0*/  UMOV UR4, URZ ;  /* 0x000000ff00047c82 */ /* 0x000fcc0008000000 */
.L_x_126:
[----:B------:R-:W-:Y:S02]  /*26f0*/  ULEA UR16, UR4, UR6, 0x1 ;  /* 0x0000000604107291 */ /* 0x000fe4000f8e08ff */
[----:B------:R-:W-:-:S07]  /*2700*/  UIADD3 UR9, UPT, UPT, UR17, -UR4, URZ ;  /* 0x8000000411097290 */ /* 0x000fce000fffe0ff */
[----:B-1----:R-:W2:Y:S01]  /*2710*/  LDL.128 R16, [UR16] ;  /* 0x00000010ff107983 */ /* 0x002ea20008100c00 */
[----:B------:R-:W-:-:S03]  /*2720*/  ULEA UR9, UR9, UR15, 0x2 ;  /* 0x0000000f09097291 */ /* 0x000fc6000f8e10ff */
[----:B------:R-:W3:Y:S06]  /*2730*/  LDL.128 R8, [UR16+0x10] ;  /* 0x00001010ff087983 */ /* 0x000eec0008100c00 */
[----:B------:R-:W4:Y:S04]  /*2740*/  LDL R21, [UR9] ;  /* 0x00000009ff157983 */ /* 0x000f280008100800 */
[----:B------:R-:W5:Y:S04]  /*2750*/  LDL R26, [UR9+-0x4] ;  /* 0xfffffc09ff1a7983 */ /* 0x000f680008100800 */
[----:B------:R-:W3:Y:S04]  /*2760*/  LDL R24, [UR9+-0x8] ;  /* 0xfffff809ff187983 */ /* 0x000ee80008100800 */
[----:B------:R-:W3:Y:S04]  /*2770*/  LDL R25, [UR9+-0xc] ;  /* 0xfffff409ff197983 */ /* 0x000ee80008100800 */
[----:B0-----:R-:W3:Y:S04]  /*2780*/  LDL R2, [UR9+-0x10] ;  /* 0xfffff009ff027983 */ /* 0x001ee80008100800 */
[----:B------:R-:W3:Y:S04]  /*2790*/  LDL R7, [UR9+-0x14] ;  /* 0xffffec09ff077983 */ /* 0x000ee80008100800 */
[----:B------:R-:W3:Y:S04]  /*27a0*/  LDL R6, [UR9+-0x18] ;  /* 0xffffe809ff067983 */ /* 0x000ee80008100800 */
[----:B------:R-:W3:Y:S04]  /*27b0*/  LDL R3, [UR9+-0x1c] ;  /* 0xffffe409ff037983 */ /* 0x000ee80008100800 */
[----:B------:R-:W3:Y:S04]  /*27c0*/  LDL R14, [UR9+-0x20] ;  /* 0xffffe009ff0e7983 */ /* 0x000ee80008100800 */
[----:B------:R-:W3:Y:S04]  /*27d0*/  LDL R13, [UR9+-0x24] ;  /* 0xffffdc09ff0d7983 */ /* 0x000ee80008100800 */
[----:B------:R-:W3:Y:S04]  /*27e0*/  LDL R12, [UR9+-0x28] ;  /* 0xffffd809ff0c7983 */ /* 0x000ee80008100800 */
[----:B------:R-:W3:Y:S01]  /*27f0*/  LDL R23, [UR9+-0x2c] ;  /* 0xffffd409ff177983 */ /* 0x000ee20008100800 */
[----:B--2---:R-:W4:Y:S08]  /*2800*/  I2F.S16 R22, R16 ;  /* 0x0000001000167306 */ /* 0x004f300000101400 */
[----:B------:R-:W5:Y:S01]  /*2810*/  I2F.S16 R27, R16.H1 ;  /* 0x10000010001b7306 */ /* 0x000f620000101400 */
[----:B----4-:R-:W-:-:S02]  /*2820*/  FFMA R21, R21, R22, R20 ;  /* 0x0000001615157223 */ /* 0x010fc40000000014 */
[----:B------:R-:W2:Y:S04]  /*2830*/  LDL R22, [UR9+-0x30] ;  /* 0xffffd009ff167983 */ /* 0x000ea80008100800 */
[----:B------:R-:W4:Y:S01]  /*2840*/  LDL R20, [UR9+-0x38] ;  /* 0xffffc809ff147983 */ /* 0x000f220008100800 */
[----:B-----5:R-:W-:-:S03]  /*2850*/  FFMA R27, R26, R27, R21 ;  /* 0x0000001b1a1b7223 */ /* 0x020fc60000000015 */
[----:B------:R-:W5:Y:S04]  /*2860*/  LDL R21, [UR9+-0x34] ;  /* 0xffffcc09ff157983 */ /* 0x000f680008100800 */
[----:B------:R-:W4:Y:S01]  /*2870*/  LDL R16, [UR9+-0x3c] ;  /* 0xffffc409ff107983 */ /* 0x000f220008100800 */
        /* <DEDUP_REMOVED lines=18> */
[----:B------:R-:W2:Y:S01]  /*29a0*/  I2F.S16 R7, R10 ;  /* 0x0000000a00077306 */ /* 0x000ea20000101400 */
[----:B-1----:R-:W-:-:S07]  /*29b0*/  FFMA R12, R12, R27, R13 ;  /* 0x0000001b0c0c7223 */ /* 0x002fce000000000d */
[----:B------:R-:W5:Y:S01]  /*29c0*/  I2F.S16 R6, R10.H1 ;  /* 0x1000000a00067306 */ /* 0x000f620000101400 */
[----:B---3--:R-:W-:Y:S01]  /*29d0*/  FFMA R23, R23, R2, R12 ;  /* 0x0000000217177223 */ /* 0x008fe2000000000c */
[----:B------:R-:W-:-:S06]  /*29e0*/  UIADD3 UR4, UPT, UPT, UR4, 0x10, URZ ;  /* 0x0000001004047890 */ /* 0x000fcc000fffe0ff */
[----:B------:R-:W4:Y:S01]  /*29f0*/  I2F.S16 R3, R11 ;  /* 0x0000000b00037306 */ /* 0x000f220000101400 */
[----:B------:R-:W-:-:S07]  /*2a00*/  UISETP.NE.AND UP2, UPT, UR4, UR11, UPT ;  /* 0x0000000b0400728c */ /* 0x000fce000bf45270 */
[----:B------:R-:W0:Y:S01]  /*2a10*/  I2F.S16 R2, R11.H1 ;  /* 0x1000000b00027306 */ /* 0x000e220000101400 */
[----:B--2---:R-:W-:-:S04]  /*2a20*/  FFMA R22, R22, R7, R23 ;  /* 0x0000000716167223 */ /* 0x004fc80000000017 */
[----:B-----5:R-:W-:-:S04]  /*2a30*/  FFMA R21, R21, R6, R22 ;  /* 0x0000000615157223 */ /* 0x020fc80000000016 */
[----:B----4-:R-:W-:-:S04]  /*2a40*/  FFMA R3, R20, R3, R21 ;  /* 0x0000000314037223 */ /* 0x010fc80000000015 */
[----:B0-----:R-:W-:Y:S01]  /*2a50*/  FFMA R20, R16, R2, R3 ;  /* 0x0000000210147223 */ /* 0x001fe20000000003 */
[----:B------:R-:W-:Y:S06]  /*2a60*/  BRA.U UP2, `(.L_x_126) ;  /* 0xfffffffd02207547 */ /* 0x000fec000b83ffff */
[----:B------:R-:W-:-:S05]  /*2a70*/  UMOV UR4, UR11 ;  /* 0x0000000b00047c82 */ /* 0x000fca0008000000 */
.L_x_125:
[----:B------:R-:W-:-:S04]  /*2a80*/  ULOP3.LUT UR9, UR7, 0xf, URZ, 0xc0, !UPT ;  /* 0x0000000f07097892 */ /* 0x000fc8000f8ec0ff */
[----:B------:R-:W-:-:S09]  /*2a90*/  UISETP.NE.AND UP2, UPT, UR9, URZ, UPT ;  /* 0x000000ff0900728c */ /* 0x000fd2000bf45270 */
[----:B------:R-:W-:Y:S05]  /*2aa0*/  BRA.U !UP2, `(.L_x_127) ;  /* 0x000000050a347547 */ /* 0x000fea000b800000 */
[----:B------:R-:W-:Y:S02]  /*2ab0*/  UIADD3 UR9, UPT, UPT, UR9, -0x1, URZ ;  /* 0xffffffff09097890 */ /* 0x000fe4000fffe0ff */
[----:B------:R-:W-:Y:S02]  /*2ac0*/  ULOP3.LUT UR16, UR7, 0x7, URZ, 0xc0, !UPT ;  /* 0x0000000707107892 */ /* 0x000fe4000f8ec0ff */
[----:B------:R-:W-:Y:S02]  /*2ad0*/  UISETP.GE.U32.AND UP2, UPT, UR9, 0x7, UPT ;  /* 0x000000070900788c */ /* 0x000fe4000bf46070 */
[----:B------:R-:W-:-:S07]  /*2ae0*/  UISETP.NE.AND UP3, UPT, UR16, URZ, UPT ;  /* 0x000000ff1000728c */ /* 0x000fce000bf65270 */
[----:B------:R-:W-:Y:S05]  /*2af0*/  BRA.U !UP2, `(.L_x_128) ;  /* 0x000000010a787547 */ /* 0x000fea000b800000 */
[----:B------:R-:W-:Y:S02]  /*2b00*/  ULEA UR21, UR4, UR6, 0x1 ;  /* 0x0000000604157291 */ /* 0x000fe4000f8e08ff */
[----:B------:R-:W-:-:S07]  /*2b10*/  UIADD3 UR9, UPT, UPT, UR17, -UR4, URZ ;  /* 0x8000000411097290 */ /* 0x000fce000fffe0ff */
[----:B------:R-:W2:Y:S01]  /*2b20*/  LDL.64 R6, [UR21] ;  /* 0x00000015ff067983 */ /* 0x000ea20008100a00 */
[----:B------:R-:W-:-:S03]  /*2b30*/  ULEA UR9, UR9, UR15, 0x2 ;  /* 0x0000000f09097291 */ /* 0x000fc6000f8e10ff */
[----:B0-----:R-:W3:Y:S06]  /*2b40*/  LDL.64 R2, [UR21+0x8] ;  /* 0x00000815ff027983 */ /* 0x001eec0008100a00 */
[----:B-1----:R-:W4:Y:S04]  /*2b50*/  LDL R11, [UR9] ;  /* 0x00000009ff0b7983 */ /* 0x002f280008100800 */
[----:B------:R-:W5:Y:S04]  /*2b60*/  LDL R14, [UR9+-0x4] ;  /* 0xfffffc09ff0e7983 */ /* 0x000f680008100800 */
[----:B------:R-:W3:Y:S04]  /*2b70*/  LDL R16, [UR9+-0x8] ;  /* 0xfffff809ff107983 */ /* 0x000ee80008100800 */
[----:B------:R-:W3:Y:S04]  /*2b80*/  LDL R18, [UR9+-0xc] ;  /* 0xfffff409ff127983 */ /* 0x000ee80008100800 */
[----:B------:R-:W3:Y:S04]  /*2b90*/  LDL R22, [UR9+-0x10] ;  /* 0xfffff009ff167983 */ /* 0x000ee80008100800 */
[----:B------:R-:W3:Y:S04]  /*2ba0*/  LDL R10, [UR9+-0x14] ;  /* 0xffffec09ff0a7983 */ /* 0x000ee80008100800 */
[----:B------:R-:W3:Y:S04]  /*2bb0*/  LDL R9, [UR9+-0x18] ;  /* 0xffffe809ff097983 */ /* 0x000ee80008100800 */
[----:B------:R-:W3:Y:S01]  /*2bc0*/  LDL R8, [UR9+-0x1c] ;  /* 0xffffe409ff087983 */ /* 0x000ee20008100800 */
[----:B------:R-:W-:Y:S01]  /*2bd0*/  UIADD3 UR4, UPT, UPT, UR4, 0x8, URZ ;  /* 0x0000000804047890 */ /* 0x000fe2000fffe0ff */
[----:B--2---:R-:W4:Y:S08]  /*2be0*/  I2F.S16 R12, R6 ;  /* 0x00000006000c7306 */ /* 0x004f300000101400 */
[----:B------:R-:W5:Y:S01]  /*2bf0*/  I2F.S16 R13, R6.H1 ;  /* 0x10000006000d7306 */ /* 0x000f620000101400 */
[----:B----4-:R-:W-:-:S07]  /*2c00*/  FFMA R11, R11, R12, R20 ;  /* 0x0000000c0b0b7223 */ /* 0x010fce0000000014 */
[----:B------:R-:W3:Y:S01]  /*2c10*/  I2F.S16 R17, R7 ;  /* 0x0000000700117306 */ /* 0x000ee20000101400 */
[----:B-----5:R-:W-:-:S07]  /*2c20*/  FFMA R11, R14, R13, R11 ;  /* 0x0000000d0e0b7223 */ /* 0x020fce000000000b */
[----:B------:R-:W0:Y:S01]  /*2c30*/  I2F.S16 R19, R7.H1 ;  /* 0x1000000700137306 */ /* 0x000e220000101400 */
[----:B---3--:R-:W-:-:S07]  /*2c40*/  FFMA R11, R16, R17, R11 ;  /* 0x00000011100b7223 */ /* 0x008fce000000000b */
[----:B------:R-:W1:Y:S01]  /*2c50*/  I2F.S16 R21, R2 ;  /* 0x0000000200157306 */ /* 0x000e620000101400 */
[----:B0-----:R-:W-:-:S07]  /*2c60*/  FFMA R11, R18, R19, R11 ;  /* 0x00000013120b7223 */ /* 0x001fce000000000b */
[----:B------:R-:W0:Y:S01]  /*2c70*/  I2F.S16 R23, R2.H1 ;  /* 0x1000000200177306 */ /* 0x000e220000101400 */
[----:B-1----:R-:W-:-:S07]  /*2c80*/  FFMA R11, R22, R21, R11 ;  /* 0x00000015160b7223 */ /* 0x002fce000000000b */
[----:B------:R-:W1:Y:S01]  /*2c90*/  I2F.S16 R12, R3 ;  /* 0x00000003000c7306 */ /* 0x000e620000101400 */
[----:B0-----:R-:W-:-:S07]  /*2ca0*/  FFMA R10, R10, R23, R11 ;  /* 0x000000170a0a7223 */ /* 0x001fce000000000b */
[----:B------:R-:W0:Y:S01]  /*2cb0*/  I2F.S16 R20, R3.H1 ;  /* 0x1000000300147306 */ /* 0x000e220000101400 */
[----:B-1----:R-:W-:-:S04]  /*2cc0*/  FFMA R9, R9, R12, R10 ;  /* 0x0000000c09097223 */ /* 0x002fc8000000000a */
[----:B0-----:R-:W-:-:S07]  /*2cd0*/  FFMA R20, R8, R20, R9 ;  /* 0x0000001408147223 */ /* 0x001fce0000000009 */
.L_x_128:
[----:B------:R-:W-:Y:S05]  /*2ce0*/  BRA.U !UP3, `(.L_x_127) ;  /* 0x000000010ba47547 */ /* 0x000fea000b800000 */
[----:B------:R-:W-:Y:S02]  /*2cf0*/  UIADD3 UR9, UPT, UPT, UR16, -0x1, URZ ;  /* 0xffffffff10097890 */ /* 0x000fe4000fffe0ff */
[----:B------:R-:W-:Y:S02]  /*2d00*/  UISETP.NE.AND UP3, UPT, UR22, URZ, UPT ;  /* 0x000000ff1600728c */ /* 0x000fe4000bf65270 */
[----:B------:R-:W-:-:S09]  /*2d10*/  UISETP.GE.U32.AND UP2, UPT, UR9, 0x3, UPT ;  /* 0x000000030900788c */ /* 0x000fd2000bf46070 */
[----:B------:R-:W-:Y:S05]  /*2d20*/  BRA.U !UP2, `(.L_x_129) ;  /* 0x000000010a447547 */ /* 0x000fea000b800000 */
[----:B------:R-:W-:-:S09]  /*2d30*/  ULEA UR9, UR4, UR6, 0x1 ;  /* 0x0000000604097291 */ /* 0x000fd2000f8e08ff */
[----:B------:R-:W0:Y:S01]  /*2d40*/  LDL.64 R6, [UR9] ;  /* 0x00000009ff067983 */ /* 0x000e220008100a00 */
[----:B------:R-:W-:-:S04]  /*2d50*/  UIADD3 UR9, UPT, UPT, UR17, -UR4, URZ ;  /* 0x8000000411097290 */ /* 0x000fc8000fffe0ff */
[----:B------:R-:W-:-:S09]  /*2d60*/  ULEA UR9, UR9, UR15, 0x2 ;  /* 0x0000000f09097291 */ /* 0x000fd2000f8e10ff */
[----:B------:R-:W2:Y:S04]  /*2d70*/  LDL R3, [UR9] ;  /* 0x00000009ff037983 */ /* 0x000ea80008100800 */
[----:B-1----:R-:W3:Y:S04]  /*2d80*/  LDL R9, [UR9+-0x4] ;  /* 0xfffffc09ff097983 */ /* 0x002ee80008100800 */
[----:B------:R-:W4:Y:S04]  /*2d90*/  LDL R11, [UR9+-0x8] ;  /* 0xfffff809ff0b7983 */ /* 0x000f280008100800 */
[----:B------:R-:W5:Y:S01]  /*2da0*/  LDL R13, [UR9+-0xc] ;  /* 0xfffff409ff0d7983 */ /* 0x000f620008100800 */
[----:B------:R-:W-:Y:S01]  /*2db0*/  UIADD3 UR4, UPT, UPT, UR4, 0x4, URZ ;  /* 0x0000000404047890 */ /* 0x000fe2000fffe0ff */
[----:B0-----:R-:W2:Y:S08]  /*2dc0*/  I2F.S16 R2, R6 ;  /* 0x0000000600027306 */ /* 0x001eb00000101400 */
[----:B------:R-:W3:Y:S01]  /*2dd0*/  I2F.S16 R8, R6.H1 ;  /* 0x1000000600087306 */ /* 0x000ee20000101400 */
[----:B--2---:R-:W-:-:S07]  /*2de0*/  FFMA R2, R3, R2, R20 ;  /* 0x0000000203027223 */ /* 0x004fce0000000014 */
[----:B------:R-:W4:Y:S01]  /*2df0*/  I2F.S16 R10, R7 ;  /* 0x00000007000a7306 */ /* 0x000f220000101400 */
[----:B---3--:R-:W-:-:S07]  /*2e00*/  FFMA R2, R9, R8, R2 ;  /* 0x0000000809027223 */ /* 0x008fce0000000002 */
[----:B------:R-:W5:Y:S01]  /*2e10*/  I2F.S16 R12, R7.H1 ;  /* 0x10000007000c7306 */ /* 0x000f620000101400 */
[----:B----4-:R-:W-:-:S04]  /*2e20*/  FFMA R2, R11, R10, R2 ;  /* 0x0000000a0b027223 */ /* 0x010fc80000000002 */
[----:B-----5:R-:W-:-:S07]  /*2e30*/  FFMA R20, R13, R12, R2 ;  /* 0x0000000c0d147223 */ /* 0x020fce0000000002 */
.L_x_129:
[----:B------:R-:W-:Y:S05]  /*2e40*/  BRA.U !UP3, `(.L_x_127) ;  /* 0x000000010b4c7547 */ /* 0x000fea000b800000 */
[----:B------:R-:W-:Y:S02]  /*2e50*/  ULEA UR9, UR4, UR6, 0x1 ;  /* 0x0000000604097291 */ /* 0x000fe4000f8e08ff */
[----:B------:R-:W-:-:S07]  /*2e60*/  UIADD3 UR4, UPT, UPT, UR17, -UR4, URZ ;  /* 0x8000000411047290 */ /* 0x000fce000fffe0ff */
[----:B0-----:R-:W2:Y:S01]  /*2e70*/  LDL.U16 R2, [UR9] ;  /* 0x00000009ff027983 */ /* 0x001ea20008100400 */
[----:B------:R-:W-:-:S09]  /*2e80*/  ULEA UR4, UR4, UR15, 0x2 ;  /* 0x0000000f04047291 */ /* 0x000fd2000f8e10ff */
[----:B------:R-:W3:Y:S01]  /*2e90*/  LDL R3, [UR4] ;  /* 0x00000004ff037983 */ /* 0x000ee20008100800 */
[----:B------:R-:W-:Y:S01]  /*2ea0*/  UISETP.NE.AND UP2, UPT, UR22, 0x1, UPT ;  /* 0x000000011600788c */ /* 0x000fe2000bf45270 */
[----:B--2---:R-:W3:Y:S02]  /*2eb0*/  I2F.S16 R2, R2 ;  /* 0x0000000200027306 */ /* 0x004ee40000101400 */
[----:B---3--:R-:W-:-:S06]  /*2ec0*/  FFMA R20, R3, R2, R20 ;  /* 0x0000000203147223 */ /* 0x008fcc0000000014 */
[----:B------:R-:W-:Y:S05]  /*2ed0*/  BRA.U !UP2, `(.L_x_127) ;  /* 0x000000010a287547 */ /* 0x000fea000b800000 */
[----:B------:R-:W-:Y:S01]  /*2ee0*/  UISETP.NE.AND UP2, UPT, UR22, 0x2, UPT ;  /* 0x000000021600788c */ /* 0x000fe2000bf45270 */
[----:B------:R-:W2:Y:S04]  /*2ef0*/  LDL.U16 R2, [UR9+0x2] ;  /* 0x00000209ff027983 */ /* 0x000ea80008100400 */
[----:B------:R-:W3:Y:S01]  /*2f00*/  LDL R3, [UR4+-0x4] ;  /* 0xfffffc04ff037983 */ /* 0x000ee20008100800 */
[----:B------:R-:W-:-:S13]  /*2f10*/  PLOP3.LUT P0, PT, PT, PT, UP2, 0x80, 0x8 ;  /* 0x000000000008781c */ /* 0x000fda0003f0f028 */
[----:B------:R-:W4:Y:S04]  /*2f20*/  @P0 LDL.U16 R6, [UR9+0x4] ;  /* 0x00000409ff060983 */ /* 0x000f280008100400 */
[----:B------:R-:W5:Y:S01]  /*2f30*/  @P0 LDL R7, [UR4+-0x8] ;  /* 0xfffff804ff070983 */ /* 0x000f620008100800 */
[----:B--2---:R-:W3:Y:S08]  /*2f40*/  I2F.S16 R2, R2 ;  /* 0x0000000200027306 */ /* 0x004ef00000101400 */
[----:B----4-:R-:W5:Y:S01]  /*2f50*/  @P0 I2F.S16 R6, R6 ;  /* 0x0000000600060306 */ /* 0x010f620000101400 */
[----:B---3--:R-:W-:-:S04]  /*2f60*/  FFMA R20, R3, R2, R20 ;  /* 0x0000000203147223 */ /* 0x008fc80000000014 */
[----:B-----5:R-:W-:-:S07]  /*2f70*/  @P0 FFMA R20, R7, R6, R20 ;  /* 0x0000000607140223 */ /* 0x020fce0000000014 */
.L_x_127:
[----:B------:R-:W-:Y:S02]  /*2f80*/  FMNMX R20, R20, 32767, PT ;  /* 0x46fffe0014147809 */ /* 0x000fe40003800000 */
[C---:B0-----:R-:W-:Y:S01]  /*2f90*/  LEA R2, P0, R0.reuse, R4, 0x1 ;  /* 0x0000000400027211 */ /* 0x041fe200078008ff */
[----:B------:R-:W-:Y:S01]  /*2fa0*/  VIADD R0, R0, 0x1 ;  /* 0x0000000100007836 */ /* 0x000fe20000000000 */
[----:B------:R-:W-:Y:S02]  /*2fb0*/  FMNMX R20, R20, -32768, !PT ;  /* 0xc700000014147809 */ /* 0x000fe40007800000 */
[----:B------:R-:W-:Y:S02]  /*2fc0*/  IADD3.X R3, PT, PT, RZ, R5, RZ, P0, !PT ;  /* 0x00000005ff037210 */ /* 0x000fe400007fe4ff */
[----:B------:R-:W0:Y:S01]  /*2fd0*/  F2I.NTZ R7, R20 ;  /* 0x0000001400077305 */ /* 0x000e220000203100 */
[----:B------:R-:W-:Y:S02]  /*2fe0*/  ISETP.NE.AND P0, PT, R0, UR5, PT ;  /* 0x0000000500007c0c */ /* 0x000fe4000bf05270 */
[----:B0-----:R0:W-:Y:S11]  /*2ff0*/  STG.E.U16 desc[UR12][R2.64], R7 ;  /* 0x0000000702007986 */ /* 0x0011f6000c10150c */
[----:B------:R-:W-:Y:S05]  /*3000*/  @P0 BRA `(.L_x_130) ;  /* 0xfffffff000640947 */ /* 0x000fea000383ffff */
.L_x_108:
[----:B------:R-:W-:-:S09]  /*3010*/  UISETP.GE.AND UP0, UPT, UR5, UR14, UPT ;  /* 0x0000000e0500728c */ /* 0x000fd2000bf06270 */
[----:B------:R-:W-:Y:S05]  /*3020*/  BRA.U UP0, `(.L_x_131) ;  /* 0x0000001900647547 */ /* 0x000fea000b800000 */
[----:B------:R-:W-:-:S09]  /*3030*/  UISETP.GT.AND UP0, UPT, UR17, -0x1, UPT ;  /* 0xffffffff1100788c */ /* 0x000fd2000bf04270 */
[----:B------:R-:W-:Y:S05]  /*3040*/  BRA.U UP0, `(.L_x_132) ;  /* 0x0000000100fc7547 */ /* 0x000fea000b800000 */
[----:B------:R-:W-:Y:S02]  /*3050*/  UIADD3 UR4, UPT, UPT, -UR14, UR5, URZ ;  /* 0x000000050e047290 */ /* 0x000fe4000fffe1ff */
[----:B------:R-:W-:Y:S02]  /*3060*/  UIADD3 UR9, UPT, UPT, UR14, -UR5, URZ ;  /* 0x800000050e097290 */ /* 0x000fe4000fffe0ff */
[----:B------:R-:W-:Y:S02]  /*3070*/  UISETP.GT.U32.AND UP0, UPT, UR4, -0x8, UPT ;  /* 0xfffffff80400788c */ /* 0x000fe4000bf04070 */
[----:B------:R-:W-:-:S04]  /*3080*/  ULOP3.LUT UR16, UR9, 0x7, URZ, 0xc0, !UPT ;  /* 0x0000000709107892 */ /* 0x000fc8000f8ec0ff */
[----:B------:R-:W-:-:S03]  /*3090*/  UISETP.NE.AND UP1, UPT, UR16, URZ, UPT ;  /* 0x000000ff1000728c */ /* 0x000fc6000bf25270 */
[----:B------:R-:W-:Y:S08]  /*30a0*/  BRA.U UP0, `(.L_x_133) ;  /* 0x0000000100787547 */ /* 0x000ff0000b800000 */
[----:B------:R-:W-:Y:S01]  /*30b0*/  UIADD3 UR4, UPT, UPT, URZ, -UR8, URZ ;  /* 0x80000008ff047290 */ /* 0x000fe2000fffe0ff */
[----:B------:R-:W5:Y:S03]  /*30c0*/  LDCU.64 UR10, c[0x0][0x398] ;  /* 0x00007300ff0a77ac */ /* 0x000f660008000a00 */
[----:B------:R-:W-:-:S04]  /*30d0*/  UPRMT UR4, UR4, 0x7710, URZ ;  /* 0x0000771004047896 */ /* 0x000fc800080000ff */
[----:B------:R-:W-:-:S04]  /*30e0*/  UIADD3 UR4, UPT, UPT, UR14, UR4, URZ ;  /* 0x000000040e047290 */ /* 0x000fc8000fffe0ff */
[----:B------:R-:W-:-:S04]  /*30f0*/  ULOP3.LUT UR4, UR4, 0xffff, URZ, 0xc0, !UPT ;  /* 0x0000ffff04047892 */ /* 0x000fc8000f8ec0ff */
[----:B------:R-:W-:Y:S02]  /*3100*/  UIMAD.WIDE.U32 UR6, UR4, 0x2, URZ ;  /* 0x00000002040678a5 */ /* 0x000fe4000f8e00ff */
[----:B------:R-:W-:-:S04]  /*3110*/  ULOP3.LUT UR4, UR9, 0xfffffff8, URZ, 0xc0, !UPT ;  /* 0xfffffff809047892 */ /* 0x000fc8000f8ec0ff */
[----:B0-234-:R-:W-:Y:S01]  /*3120*/  MOV R2, UR6 ;  /* 0x0000000600027c02 */ /* 0x01dfe20008000f00 */
[----:B-1----:R-:W-:Y:S01]  /*3130*/  IMAD.U32 R3, RZ, RZ, UR7 ;  /* 0x00000007ff037e24 */ /* 0x002fe2000f8e00ff */
[----:B------:R-:W-:-:S03]  /*3140*/  UIADD3 UR4, UPT, UPT, -UR4, URZ, URZ ;  /* 0x000000ff04047290 */ /* 0x000fc6000fffe1ff */
[----:B------:R-:W-:-:S03]  /*3150*/  IMAD.WIDE R2, R15, 0x2, R2 ;  /* 0x000000020f027825 */ /* 0x000fc600078e0202 */
[----:B-----5:R-:W-:-:S04]  /*3160*/  IADD3 R0, P0, PT, R2, UR10, RZ ;  /* 0x0000000a02007c10 */ /* 0x020fc8000ff1e0ff */
[----:B------:R-:W-:-:S04]  /*3170*/  IADD3 R0, P1, PT, R0, 0x8, RZ ;  /* 0x0000000800007810 */ /* 0x000fc80007f3e0ff */
[----:B------:R-:W-:-:S09]  /*3180*/  IADD3.X R7, PT, PT, RZ, UR11, R3, P1, P0 ;  /* 0x0000000bff077c10 */ /* 0x000fd20008fe0403 */
.L_x_134:
[----:B0-----:R-:W-:Y:S01]  /*3190*/  MOV R2, R0 ;  /* 0x0000000000027202 */ /* 0x001fe20000000f00 */
[----:B------:R-:W-:Y:S01]  /*31a0*/  IMAD.MOV.U32 R3, RZ, RZ, R7 ;  /* 0x000000ffff037224 */ /* 0x000fe200078e0007 */
[----:B------:R-:W-:Y:S02]  /*31b0*/  UIADD3 UR4, UPT, UPT, UR4, 0x8, URZ ;  /* 0x0000000804047890 */ /* 0x000fe4000fffe0ff */
[----:B------:R-:W-:Y:S01]  /*31c0*/  IADD3 R0, P0, PT, R2, 0x10, RZ ;  /* 0x0000001002007810 */ /* 0x000fe20007f1e0ff */
[----:B------:R-:W-:Y:S01]  /*31d0*/  UIADD3 UR5, UPT, UPT, UR5, 0x8, URZ ;  /* 0x0000000805057890 */ /* 0x000fe2000fffe0ff */
[----:B------:R0:W-:Y:S01]  /*31e0*/  STG.E.U16 desc[UR12][R2.64+-0x8], RZ ;  /* 0xfffff8ff02007986 */ /* 0x0001e2000c10150c */
[----:B------:R-:W-:Y:S01]  /*31f0*/  UISETP.NE.AND UP0, UPT, UR4, URZ, UPT ;  /* 0x000000ff0400728c */ /* 0x000fe2000bf05270 */
[----:B------:R-:W-:Y:S02]  /*3200*/  IADD3.X R7, PT, PT, RZ, R3, RZ, P0, !PT ;  /* 0x00000003ff077210 */ /* 0x000fe400007fe4ff */
[----:B------:R0:W-:Y:S04]  /*3210*/  STG.E.U16 desc[UR12][R2.64+-0x6], RZ ;  /* 0xfffffaff02007986 */ /* 0x0001e8000c10150c */
[----:B------:R0:W-:Y:S04]  /*3220*/  STG.E.U16 desc[UR12][R2.64+-0x4], RZ ;  /* 0xfffffcff02007986 */ /* 0x0001e8000c10150c */
[----:B------:R0:W-:Y:S04]  /*3230*/  STG.E.U16 desc[UR12][R2.64+-0x2], RZ ;  /* 0xfffffeff02007986 */ /* 0x0001e8000c10150c */
[----:B------:R0:W-:Y:S04]  /*3240*/  STG.E.U16 desc[UR12][R2.64], RZ ;  /* 0x000000ff02007986 */ /* 0x0001e8000c10150c */
[----:B------:R0:W-:Y:S04]  /*3250*/  STG.E.U16 desc[UR12][R2.64+0x2], RZ ;  /* 0x000002ff02007986 */ /* 0x0001e8000c10150c */
[----:B------:R0:W-:Y:S04]  /*3260*/  STG.E.U16 desc[UR12][R2.64+0x4], RZ ;  /* 0x000004ff02007986 */ /* 0x0001e8000c10150c */
[----:B------:R0:W-:Y:S01]  /*3270*/  STG.E.U16 desc[UR12][R2.64+0x6], RZ ;  /* 0x000006ff02007986 */ /* 0x0001e2000c10150c */
[----:B------:R-:W-:Y:S05]  /*3280*/  BRA.U UP0, `(.L_x_134) ;  /* 0xfffffffd00c07547 */ /* 0x000fea000b83ffff */
.L_x_133:
[----:B------:R-:W-:Y:S05]  /*3290*/  BRA.U !UP1, `(.L_x_131) ;  /* 0x0000001509c87547 */ /* 0x000fea000b800000 */
[----:B------:R-:W-:Y:S01]  /*32a0*/  UISETP.GE.U32.AND UP0, UPT, UR16, 0x4, UPT ;  /* 0x000000041000788c */ /* 0x000fe2000bf06070 */
[----:B0123--:R-:W-:Y:S01]  /*32b0*/  IMAD.U32 R3, RZ, RZ, UR5 ;  /* 0x00000005ff037e24 */ /* 0x00ffe2000f8e00ff */
[----:B------:R-:W-:-:S04]  /*32c0*/  ULOP3.LUT UR4, UR9, 0x3, URZ, 0xc0, !UPT ;  /* 0x0000000309047892 */ /* 0x000fc8000f8ec0ff */
[----:B------:R-:W-:-:S05]  /*32d0*/  PLOP3.LUT P0, PT, PT, PT, UP0, 0x80, 0x8 ;  /* 0x000000000008781c */ /* 0x000fca0003f0f008 */
[----:B------:R-:W-:Y:S02]  /*32e0*/  @UP0 UIADD3 UR5, UPT, UPT, UR5, 0x4, URZ ;  /* 0x0000000405050890 */ /* 0x000fe4000fffe0ff */
[----:B------:R-:W-:-:S06]  /*32f0*/  UISETP.NE.AND UP0, UPT, UR4, URZ, UPT ;  /* 0x000000ff0400728c */ /* 0x000fcc000bf05270 */
[----:B----4-:R-:W-:-:S05]  /*3300*/  @P0 IMAD.WIDE R2, R3, 0x2, R4 ;  /* 0x0000000203020825 */ /* 0x010fca00078e0204 */
[----:B------:R0:W-:Y:S04]  /*3310*/  @P0 STG.E.U16 desc[UR12][R2.64], RZ ;  /* 0x000000ff02000986 */ /* 0x0001e8000c10150c */
[----:B------:R0:W-:Y:S04]  /*3320*/  @P0 STG.E.U16 desc[UR12][R2.64+0x2], RZ ;  /* 0x000002ff02000986 */ /* 0x0001e8000c10150c */
[----:B------:R0:W-:Y:S04]  /*3330*/  @P0 STG.E.U16 desc[UR12][R2.64+0x4], RZ ;  /* 0x000004ff02000986 */ /* 0x0001e8000c10150c */
[----:B------:R0:W-:Y:S01]  /*3340*/  @P0 STG.E.U16 desc[UR12][R2.64+0x6], RZ ;  /* 0x000006ff02000986 */ /* 0x0001e2000c10150c */
[----:B------:R-:W-:Y:S05]  /*3350*/  BRA.U !UP0, `(.L_x_131) ;  /* 0x0000001508987547 */ /* 0x000fea000b800000 */
[----:B------:R-:W-:Y:S01]  /*3360*/  UISETP.NE.AND UP0, UPT, UR4, 0x1, UPT ;  /* 0x000000010400788c */ /* 0x000fe2000bf05270 */
[----:B0-----:R-:W-:Y:S01]  /*3370*/  MOV R3, UR5 ;  /* 0x0000000500037c02 */ /* 0x001fe20008000f00 */
[----:B------:R-:W-:-:S04]  /*3380*/  ULOP3.LUT UR4, UR9, 0x1, URZ, 0xc0, !UPT ;  /* 0x0000000109047892 */ /* 0x000fc8000f8ec0ff */
[----:B------:R-:W-:-:S05]  /*3390*/  PLOP3.LUT P0, PT, PT, PT, UP0, 0x80, 0x8 ;  /* 0x000000000008781c */ /* 0x000fca0003f0f008 */
[----:B------:R-:W-:Y:S02]  /*33a0*/  @UP0 UIADD3 UR5, UPT, UPT, UR5, 0x2, URZ ;  /* 0x0000000205050890 */ /* 0x000fe4000fffe0ff */
[----:B------:R-:W-:-:S06]  /*33b0*/  UISETP.NE.U32.AND UP0, UPT, UR4, 0x1, UPT ;  /* 0x000000010400788c */ /* 0x000fcc000bf05070 */
[----:B------:R-:W-:-:S05]  /*33c0*/  @P0 IMAD.WIDE R2, R3, 0x2, R4 ;  /* 0x0000000203020825 */ /* 0x000fca00078e0204 */
[----:B------:R0:W-:Y:S04]  /*33d0*/  @P0 STG.E.U16 desc[UR12][R2.64], RZ ;  /* 0x000000ff02000986 */ /* 0x0001e8000c10150c */
[----:B------:R0:W-:Y:S01]  /*33e0*/  @P0 STG.E.U16 desc[UR12][R2.64+0x2], RZ ;  /* 0x000002ff02000986 */ /* 0x0001e2000c10150c */
[----:B------:R-:W-:Y:S05]  /*33f0*/  BRA.U UP0, `(.L_x_131) ;  /* 0x0000001500707547 */ /* 0x000fea000b800000 */
[----:B0-----:R-:W-:-:S04]  /*3400*/  IMAD.U32 R3, RZ, RZ, UR5 ;  /* 0x00000005ff037e24 */ /* 0x001fc8000f8e00ff */
[----:B------:R-:W-:-:S05]  /*3410*/  IMAD.WIDE R2, R3, 0x2, R4 ;  /* 0x0000000203027825 */ /* 0x000fca00078e0204 */
[----:B------:R0:W-:Y:S01]  /*3420*/  STG.E.U16 desc[UR12][R2.64], RZ ;  /* 0x000000ff02007986 */ /* 0x0001e2000c10150c */
[----:B------:R-:W-:Y:S05]  /*3430*/  BRA `(.L_x_131) ;  /* 0x0000001400607947 */ /* 0x000fea0003800000 */
.L_x_132:
[----:B------:R-:W-:-:S09]  /*3440*/  UISETP.NE.AND UP0, UPT, UR17, URZ, UPT ;  /* 0x000000ff1100728c */ /* 0x000fd2000bf05270 */
[----:B------:R-:W-:Y:S05]  /*3450*/  BRA.U UP0, `(.L_x_135) ;  /* 0x0000000500987547 */ /* 0x000fea000b800000 */
[----:B------:R-:W5:Y:S01]  /*3460*/  LDL R0, [UR19] ;  /* 0x00000013ff007983 */ /* 0x000f620008100800 */
[----:B------:R-:W-:Y:S01]  /*3470*/  UIADD3 UR4, UPT, UPT, URZ, -UR8, URZ ;  /* 0x80000008ff047290 */ /* 0x000fe2000fffe0ff */
[----:B------:R-:W1:Y:S03]  /*3480*/  LDCU.64 UR8, c[0x0][0x398] ;  /* 0x00007300ff0877ac */ /* 0x000e660008000a00 */
[----:B------:R-:W-:Y:S02]  /*3490*/  UPRMT UR4, UR4, 0x7710, URZ ;  /* 0x0000771004047896 */ /* 0x000fe400080000ff */
[----:B------:R-:W-:Y:S02]  /*34a0*/  UIADD3 UR5, UPT, UPT, -UR14, UR5, URZ ;  /* 0x000000050e057290 */ /* 0x000fe4000fffe1ff */
[----:B------:R-:W-:Y:S02]  /*34b0*/  UIADD3 UR4, UPT, UPT, UR14, UR4, URZ ;  /* 0x000000040e047290 */ /* 0x000fe4000fffe0ff */
[----:B------:R-:W-:-:S02]  /*34c0*/  UISETP.GE.AND UP0, UPT, UR5, URZ, UPT ;  /* 0x000000ff0500728c */ /* 0x000fc4000bf06270 */
[----:B------:R-:W-:-:S04]  /*34d0*/  ULOP3.LUT UR4, UR4, 0xffff, URZ, 0xc0, !UPT ;  /* 0x0000ffff04047892 */ /* 0x000fc8000f8ec0ff */
[----:B------:R-:W-:-:S06]  /*34e0*/  UIMAD.WIDE.U32 UR6, UR4, 0x2, URZ ;  /* 0x00000002040678a5 */ /* 0x000fcc000f8e00ff */
[----:B0-234-:R-:W-:Y:S01]  /*34f0*/  MOV R2, UR6 ;  /* 0x0000000600027c02 */ /* 0x01dfe20008000f00 */
[----:B-1----:R-:W-:-:S04]  /*3500*/  IMAD.U32 R3, RZ, RZ, UR7 ;  /* 0x00000007ff037e24 */ /* 0x002fc8000f8e00ff */
[----:B------:R-:W-:-:S03]  /*3510*/  IMAD.WIDE R2, R15, 0x2, R2 ;  /* 0x000000020f027825 */ /* 0x000fc600078e0202 */
[----:B------:R-:W-:-:S04]  /*3520*/  IADD3 R2, P0, PT, R2, UR8, RZ ;  /* 0x0000000802027c10 */ /* 0x000fc8000ff1e0ff */
[----:B------:R-:W-:Y:S01]  /*3530*/  IADD3.X R13, PT, PT, R3, UR9, RZ, P0, !PT ;  /* 0x00000009030d7c10 */ /* 0x000fe200087fe4ff */
[----:B------:R-:W-:Y:S08]  /*3540*/  BRA.U UP0, `(.L_x_136) ;  /* 0x00000005001c7547 */ /* 0x000ff0000b800000 */
[----:B------:R-:W-:Y:S02]  /*3550*/  UIADD3 UR4, UPT, UPT, -UR5, URZ, URZ ;  /* 0x000000ff05047290 */ /* 0x000fe4000fffe1ff */
[----:B------:R-:W-:Y:S02]  /*3560*/  UPLOP3.LUT UP0, UPT, UPT, UPT, UPT, 0x80, 0x8 ;  /* 0x000000000008789c */ /* 0x000fe40003f0f070 */
[----:B------:R-:W-:-:S09]  /*3570*/  UISETP.GT.AND UP1, UPT, UR4, 0x3, UPT ;  /* 0x000000030400788c */ /* 0x000fd2000bf24270 */
[----:B------:R-:W-:Y:S05]  /*3580*/  BRA.U !UP1, `(.L_x_137) ;  /* 0x0000000109a07547 */ /* 0x000fea000b800000 */
[----:B------:R-:W-:-:S11]  /*3590*/  UPLOP3.LUT UP0, UPT, UPT, UPT, UPT, 0x40, 0x4 ;  /* 0x000000000004789c */ /* 0x000fd60003f0e870 */
.L_x_138:
[----:B------:R-:W-:Y:S04]  /*35a0*/  STL.U16 [UR18], RZ ;  /* 0x000000ffff007987 */ /* 0x000fe80008100412 */
[----:B------:R-:W2:Y:S04]  /*35b0*/  LDL.U16 R12, [R1+0x100] ;  /* 0x00010000010c7983 */ /* 0x000ea80000100400 */
[----:B------:R-:W-:Y:S04]  /*35c0*/  STL.U16 [UR18], RZ ;  /* 0x000000ffff007987 */ /* 0x000fe80008100412 */
[----:B0-----:R-:W3:Y:S04]  /*35d0*/  LDL.U16 R6, [R1+0x100] ;  /* 0x0001000001067983 */ /* 0x001ee80000100400 */
[----:B------:R-:W-:Y:S04]  /*35e0*/  STL.U16 [UR18], RZ ;  /* 0x000000ffff007987 */ /* 0x000fe80008100412 */
[----:B------:R-:W4:Y:S04]  /*35f0*/  LDL.U16 R8, [R1+0x100] ;  /* 0x0001000001087983 */ /* 0x000f280000100400 */
[----:B------:R-:W-:Y:S04]  /*3600*/  STL.U16 [UR18], RZ ;  /* 0x000000ffff007987 */ /* 0x000fe80008100412 */
[----:B------:R-:W4:Y:S01]  /*3610*/  LDL.U16 R10, [R1+0x100] ;  /* 0x00010000010a7983 */ /* 0x000f220000100400 */
[----:B------:R-:W-:-:S04]  /*3620*/  UIADD3 UR5, UPT, UPT, UR5, 0x4, URZ ;  /* 0x0000000405057890 */ /* 0x000fc8000fffe0ff */
[----:B------:R-:W-:Y:S01]  /*3630*/  UISETP.GE.AND UP1, UPT, UR5, -0x3, UPT ;  /* 0xfffffffd0500788c */ /* 0x000fe2000bf26270 */
[----:B--2---:R-:W0:Y:S08]  /*3640*/  I2F.S16 R3, R12 ;  /* 0x0000000c00037306 */ /* 0x004e300000101400 */
[----:B---3--:R-:W1:Y:S01]  /*3650*/  I2F.S16 R7, R6 ;  /* 0x0000000600077306 */ /* 0x008e620000101400 */
[----:B0----5:R-:W-:-:S07]  /*3660*/  FFMA R3, R0, R3, RZ ;  /* 0x0000000300037223 */ /* 0x021fce00000000ff */
[----:B----4-:R-:W0:Y:S01]  /*3670*/  I2F.S16 R9, R8 ;  /* 0x0000000800097306 */ /* 0x010e220000101400 */
[----:B------:R-:W-:Y:S01]  /*3680*/  FMNMX R3, R3, 32767, PT ;  /* 0x46fffe0003037809 */ /* 0x000fe20003800000 */
[----:B-1----:R-:W-:-:S06]  /*3690*/  FFMA R7, R0, R7, RZ ;  /* 0x0000000700077223 */ /* 0x002fcc00000000ff */
[----:B------:R-:W1:Y:S01]  /*36a0*/  I2F.S16 R11, R10 ;  /* 0x0000000a000b7306 */ /* 0x000e620000101400 */
[----:B------:R-:W-:Y:S02]  /*36b0*/  FMNMX R3, R3, -32768, !PT ;  /* 0xc700000003037809 */ /* 0x000fe40007800000 */
[----:B------:R-:W-:Y:S01]  /*36c0*/  FMNMX R7, R7, 32767, PT ;  /* 0x46fffe0007077809 */ /* 0x000fe20003800000 */
[----:B0-----:R-:W-:-:S03]  /*36d0*/  FFMA R9, R0, R9, RZ ;  /* 0x0000000900097223 */ /* 0x001fc600000000ff */
[----:B------:R-:W-:Y:S01]  /*36e0*/  FMNMX R7, R7, -32768, !PT ;  /* 0xc700000007077809 */ /* 0x000fe20007800000 */
[----:B------:R-:W0:Y:S01]  /*36f0*/  F2I.NTZ R3, R3 ;  /* 0x0000000300037305 */ /* 0x000e220000203100 */
[----:B------:R-:W-:Y:S01]  /*3700*/  FMNMX R6, R9, 32767, PT ;  /* 0x46fffe0009067809 */ /* 0x000fe20003800000 */
[----:B-1----:R-:W-:-:S03]  /*3710*/  FFMA R8, R0, R11, RZ ;  /* 0x0000000b00087223 */ /* 0x002fc600000000ff */
[----:B------:R-:W-:-:S03]  /*3720*/  FMNMX R6, R6, -32768, !PT ;  /* 0xc700000006067809 */ /* 0x000fc60007800000 */
[----:B------:R1:W2:Y:S01]  /*3730*/  F2I.NTZ R9, R7 ;  /* 0x0000000700097305 */ /* 0x0002a20000203100 */
[----:B------:R-:W-:-:S04]  /*3740*/  FMNMX R8, R8, 32767, PT ;  /* 0x46fffe0008087809 */ /* 0x000fc80003800000 */
[----:B------:R-:W-:-:S03]  /*3750*/  FMNMX R8, R8, -32768, !PT ;  /* 0xc700000008087809 */ /* 0x000fc60007800000 */
[----:B------:R3:W4:Y:S01]  /*3760*/  F2I.NTZ R11, R6 ;  /* 0x00000006000b7305 */ /* 0x0007220000203100 */
[----:B-1----:R-:W-:-:S07]  /*3770*/  MOV R7, R13 ;  /* 0x0000000d00077202 */ /* 0x002fce0000000f00 */
[----:B------:R-:W1:Y:S01]  /*3780*/  F2I.NTZ R15, R8 ;  /* 0x00000008000f7305 */ /* 0x000e620000203100 */
[----:B---3--:R-:W-:-:S04]  /*3790*/  MOV R6, R2 ;  /* 0x0000000200067202 */ /* 0x008fc80000000f00 */
[----:B------:R-:W-:Y:S01]  /*37a0*/  IADD3 R2, P0, PT, R6, 0x8, RZ ;  /* 0x0000000806027810 */ /* 0x000fe20007f1e0ff */
[----:B0-----:R0:W-:Y:S04]  /*37b0*/  STG.E.U16 desc[UR12][R6.64], R3 ;  /* 0x0000000306007986 */ /* 0x0011e8000c10150c */
[----:B--2---:R0:W-:Y:S01]  /*37c0*/  STG.E.U16 desc[UR12][R6.64+0x2], R9 ;  /* 0x0000020906007986 */ /* 0x0041e2000c10150c */
[----:B------:R-:W-:-:S03]  /*37d0*/  IMAD.X R13, RZ, RZ, R7, P0 ;  /* 0x000000ffff0d7224 */ /* 0x000fc600000e0607 */
[----:B----4-:R0:W-:Y:S04]  /*37e0*/  STG.E.U16 desc[UR12][R6.64+0x4], R11 ;  /* 0x0000040b06007986 */ /* 0x0101e8000c10150c */
[----:B-1----:R0:W-:Y:S01]  /*37f0*/  STG.E.U16 desc[UR12][R6.64+0x6], R15 ;  /* 0x0000060f06007986 */ /* 0x0021e2000c10150c */
[----:B------:R-:W-:Y:S05]  /*3800*/  BRA.U !UP1, `(.L_x_138) ;  /* 0xfffffffd09647547 */ /* 0x000fea000b83ffff */
.L_x_137:
[----:B------:R-:W-:-:S04]  /*3810*/  UIADD3 UR4, UPT, UPT, -UR5, URZ, URZ ;  /* 0x000000ff05047290 */ /* 0x000fc8000fffe1ff */
[----:B------:R-:W-:-:S09]  /*3820*/  UISETP.GT.AND UP1, UPT, UR4, 0x1, UPT ;  /* 0x000000010400788c */ /* 0x000fd2000bf24270 */
[----:B------:R-:W-:Y:S05]  /*3830*/  BRA.U !UP1, `(.L_x_139) ;  /* 0x0000000109587547 */ /* 0x000fea000b800000 */
[----:B------:R-:W-:Y:S04]  /*3840*/  STL.U16 [UR18], RZ ;  /* 0x000000ffff007987 */ /* 0x000fe80008100412 */
[----:B------:R-:W2:Y:S04]  /*3850*/  LDL.U16 R8, [R1+0x100] ;  /* 0x0001000001087983 */ /* 0x000ea80000100400 */
[----:B------:R-:W-:Y:S04]  /*3860*/  STL.U16 [UR18], RZ ;  /* 0x000000ffff007987 */ /* 0x000fe80008100412 */
[----:B0-----:R-:W3:Y:S01]  /*3870*/  LDL.U16 R6, [R1+0x100] ;  /* 0x0001000001067983 */ /* 0x001ee20000100400 */
[----:B------:R-:W-:Y:S01]  /*3880*/  MOV R9, R13 ;  /* 0x0000000d00097202 */ /* 0x000fe20000000f00 */
[----:B------:R-:W-:-:S02]  /*3890*/  UIADD3 UR5, UPT, UPT, UR5, 0x2, URZ ;  /* 0x0000000205057890 */ /* 0x000fc4000fffe0ff */
[----:B------:R-:W-:Y:S01]  /*38a0*/  UPLOP3.LUT UP0, UPT, UPT, UPT, UPT, 0x40, 0x4 ;  /* 0x000000000004789c */ /* 0x000fe20003f0e870 */
[----:B--2---:R0:W1:Y:S08]  /*38b0*/  I2F.S16 R3, R8 ;  /* 0x0000000800037306 */ /* 0x0040700000101400 */
[----:B---3--:R-:W2:Y:S01]  /*38c0*/  I2F.S16 R7, R6 ;  /* 0x0000000600077306 */ /* 0x008ea20000101400 */
[----:B0-----:R-:W-:-:S02]  /*38d0*/  MOV R8, R2 ;  /* 0x0000000200087202 */ /* 0x001fc40000000f00 */
[----:B------:R-:W-:Y:S01]  /*38e0*/  IADD3 R2, P0, PT, R2, 0x4, RZ ;  /* 0x0000000402027810 */ /* 0x000fe20007f1e0ff */
[----:B-1---5:R-:W-:-:S04]  /*38f0*/  FFMA R3, R0, R3, RZ ;  /* 0x0000000300037223 */ /* 0x022fc800000000ff */
[----:B------:R-:W-:Y:S01]  /*3900*/  IMAD.X R13, RZ, RZ, R13, P0 ;  /* 0x000000ffff0d7224 */ /* 0x000fe200000e060d */
[----:B------:R-:W-:Y:S01]  /*3910*/  FMNMX R3, R3, 32767, PT ;  /* 0x46fffe0003037809 */ /* 0x000fe20003800000 */
[----:B--2---:R-:W-:-:S03]  /*3920*/  FFMA R7, R0, R7, RZ ;  /* 0x0000000700077223 */ /* 0x004fc600000000ff */
[----:B------:R-:W-:Y:S02]  /*3930*/  FMNMX R3, R3, -32768, !PT ;  /* 0xc700000003037809 */ /* 0x000fe40007800000 */
[----:B------:R-:W-:-:S04]  /*3940*/  FMNMX R7, R7, 32767, PT ;  /* 0x46fffe0007077809 */ /* 0x000fc80003800000 */
[----:B------:R-:W0:Y:S01]  /*3950*/  F2I.NTZ R3, R3 ;  /* 0x0000000300037305 */ /* 0x000e220000203100 */
[----:B------:R-:W-:-:S07]  /*3960*/  FMNMX R7, R7, -32768, !PT ;  /* 0xc700000007077809 */ /* 0x000fce0007800000 */
[----:B------:R-:W1:Y:S01]  /*3970*/  F2I.NTZ R7, R7 ;  /* 0x0000000700077305 */ /* 0x000e620000203100 */
[----:B0-----:R2:W-:Y:S04]  /*3980*/  STG.E.U16 desc[UR12][R8.64], R3 ;  /* 0x0000000308007986 */ /* 0x0015e8000c10150c */
[----:B-1----:R2:W-:Y:S02]  /*3990*/  STG.E.U16 desc[UR12][R8.64+0x2], R7 ;  /* 0x0000020708007986 */ /* 0x0025e4000c10150c */
.L_x_139:
[----:B------:R-:W-:-:S09]  /*39a0*/  UISETP.NE.OR UP0, UPT, UR5, URZ, UP0 ;  /* 0x000000ff0500728c */ /* 0x000fd20008705670 */
[----:B------:R-:W-:Y:S05]  /*39b0*/  BRA.U !UP0, `(.L_x_131) ;  /* 0x0000001108007547 */ /* 0x000fea000b800000 */
.L_x_136:
[----:B------:R-:W-:Y:S04]  /*39c0*/  STL.U16 [UR18], RZ ;  /* 0x000000ffff007987 */ /* 0x000fe80008100412 */
[----:B01----:R-:W3:Y:S01]  /*39d0*/  LDL.U16 R6, [R1+0x100] ;  /* 0x0001000001067983 */ /* 0x003ee20000100400 */
[----:B--2---:R-:W-:Y:S01]  /*39e0*/  MOV R7, R13 ;  /* 0x0000000d00077202 */ /* 0x004fe20000000f00 */
[----:B------:R-:W-:-:S04]  /*39f0*/  UIADD3 UR5, UPT, UPT, UR5, 0x1, URZ ;  /* 0x0000000105057890 */ /* 0x000fc8000fffe0ff */
[----:B------:R-:W-:Y:S01]  /*3a00*/  UISETP.NE.AND UP0, UPT, UR5, URZ, UPT ;  /* 0x000000ff0500728c */ /* 0x000fe2000bf05270 */
[----:B---3--:R0:W1:Y:S02]  /*3a10*/  I2F.S16 R3, R6 ;  /* 0x0000000600037306 */ /* 0x0080640000101400 */
[----:B0-----:R-:W-:Y:S02]  /*3a20*/  MOV R6, R2 ;  /* 0x0000000200067202 */ /* 0x001fe40000000f00 */
[----:B------:R-:W-:Y:S01]  /*3a30*/  IADD3 R2, P0, PT, R2, 0x2, RZ ;  /* 0x0000000202027810 */ /* 0x000fe20007f1e0ff */
[----:B-1---5:R-:W-:-:S04]  /*3a40*/  FFMA R3, R0, R3, RZ ;  /* 0x0000000300037223 */ /* 0x022fc800000000ff */
[----:B------:R-:W-:Y:S01]  /*3a50*/  IMAD.X R13, RZ, RZ, R13, P0 ;  /* 0x000000ffff0d7224 */ /* 0x000fe200000e060d */
[----:B------:R-:W-:-:S04]  /*3a60*/  FMNMX R3, R3, 32767, PT ;  /* 0x46fffe0003037809 */ /* 0x000fc80003800000 */
[----:B------:R-:W-:-:S06]  /*3a70*/  FMNMX R3, R3, -32768, !PT ;  /* 0xc700000003037809 */ /* 0x000fcc0007800000 */
[----:B------:R-:W0:Y:S02]  /*3a80*/  F2I.NTZ R3, R3 ;  /* 0x0000000300037305 */ /* 0x000e240000203100 */
[----:B0-----:R1:W-:Y:S01]  /*3a90*/  STG.E.U16 desc[UR12][R6.64], R3 ;  /* 0x0000000306007986 */ /* 0x0013e2000c10150c */
[----:B------:R-:W-:Y:S05]  /*3aa0*/  BRA.U UP0, `(.L_x_136) ;  /* 0xfffffffd00c47547 */ /* 0x000fea000b83ffff */
[----:B------:R-:W-:Y:S05]  /*3ab0*/  BRA `(.L_x_131) ;  /* 0x0000000c00c07947 */ /* 0x000fea0003800000 */
.L_x_135:
[----:B------:R-:W-:Y:S01]  /*3ac0*/  ULOP3.LUT UR4, UR17, 0xf, URZ, 0xc0, !UPT ;  /* 0x0000000f11047892 */ /* 0x000fe2000f8ec0ff */
[----:B------:R-:W-:Y:S01]  /*3ad0*/  IADD3 R0, PT, PT, R1, 0x110, RZ ;  /* 0x0000011001007810 */ /* 0x000fe20007ffe0ff */
[----:B------:R-:W-:Y:S02]  /*3ae0*/  ULOP3.LUT UR8, UR17, 0x7, URZ, 0xc0, !UPT ;  /* 0x0000000711087892 */ /* 0x000fe4000f8ec0ff */
[----:B------:R-:W-:Y:S02]  /*3af0*/  ULOP3.LUT UR19, UR7, 0xf, URZ, 0xc0, !UPT ;  /* 0x0000000f07137892 */ /* 0x000fe4000f8ec0ff */
[----:B------:R-:W-:Y:S02]  /*3b00*/  ULOP3.LUT UR20, UR7, 0x7, URZ, 0xc0, !UPT ;  /* 0x0000000707147892 */ /* 0x000fe4000f8ec0ff */
[----:B------:R-:W-:Y:S02]  /*3b10*/  ULOP3.LUT UR10, UR7, 0xfffffff0, URZ, 0xc0, !UPT ;  /* 0xfffffff0070a7892 */ /* 0x000fe4000f8ec0ff */
[----:B------:R-:W-:-:S02]  /*3b20*/  ULOP3.LUT UR11, UR7, 0x3, URZ, 0xc0, !UPT ;  /* 0x00000003070b7892 */ /* 0x000fc4000f8ec0ff */
[----:B------:R-:W-:Y:S02]  /*3b30*/  ULOP3.LUT UR9, UR17, 0x7ffffff0, URZ, 0xc0, !UPT ;  /* 0x7ffffff011097892 */ /* 0x000fe4000f8ec0ff */
[----:B------:R-:W-:Y:S02]  /*3b40*/  UIADD3 UR4, UPT, UPT, UR4, -0x1, URZ ;  /* 0xffffffff04047890 */ /* 0x000fe4000fffe0ff */
[----:B------:R-:W-:Y:S02]  /*3b50*/  UIADD3 UR7, UPT, UPT, UR8, -0x1, URZ ;  /* 0xffffffff08077890 */ /* 0x000fe4000fffe0ff */
[----:B------:R-:W-:Y:S02]  /*3b60*/  UIADD3 UR16, UPT, UPT, UR19, -0x1, URZ ;  /* 0xffffffff13107890 */ /* 0x000fe4000fffe0ff */
[----:B------:R-:W-:Y:S02]  /*3b70*/  UIADD3 UR21, UPT, UPT, UR20, -0x1, URZ ;  /* 0xffffffff14157890 */ /* 0x000fe4000fffe0ff */
[----:B------:R-:W-:-:S02]  /*3b80*/  UIADD3 UR8, UPT, UPT, -UR9, URZ, URZ ;  /* 0x000000ff09087290 */ /* 0x000fc4000fffe1ff */
[----:B------:R-:W-:Y:S02]  /*3b90*/  UISETP.GE.U32.AND UP0, UPT, UR4, 0x7, UPT ;  /* 0x000000070400788c */ /* 0x000fe4000bf06070 */
[----:B------:R-:W-:Y:S02]  /*3ba0*/  UISETP.GE.U32.AND UP1, UPT, UR7, 0x3, UPT ;  /* 0x000000030700788c */ /* 0x000fe4000bf26070 */
[----:B------:R-:W-:Y:S02]  /*3bb0*/  UISETP.GE.U32.AND UP2, UPT, UR16, 0x7, UPT ;  /* 0x000000071000788c */ /* 0x000fe4000bf46070 */
[----:B------:R-:W-:-:S11]  /*3bc0*/  UISETP.GE.U32.AND UP3, UPT, UR21, 0x3, UPT ;  /* 0x000000031500788c */ /* 0x000fd6000bf66070 */
.L_x_150:
[----:B------:R-:W-:Y:S01]  /*3bd0*/  UISETP.GE.U32.AND UP4, UPT, UR17, 0x10, UPT ;  /* 0x000000101100788c */ /* 0x000fe2000bf86070 */
[----:B------:R-:W-:-:S08]  /*3be0*/  UMOV UR4, URZ ;  /* 0x000000ff00047c82 */ /* 0x000fd00008000000 */
[----:B------:R-:W-:Y:S05]  /*3bf0*/  BRA.U !UP4, `(.L_x_140) ;  /* 0x000000010c587547 */ /* 0x000fea000b800000 */
[----:B0123--:R-:W-:Y:S01]  /*3c00*/  MOV R3, R0 ;  /* 0x0000000000037202 */ /* 0x00ffe20000000f00 */
[----:B------:R-:W-:-:S06]  /*3c10*/  UMOV UR4, UR8 ;  /* 0x0000000800047c82 */ /* 0x000fcc0008000000 */
.L_x_141:
[----:B------:R-:W2:Y:S04]  /*3c20*/  LDL.U16 R12, [R3+-0xe] ;  /* 0xfffff200030c7983 */ /* 0x000ea80000100400 */
[----:B------:R-:W2:Y:S04]  /*3c30*/  LDL R13, [R3+-0xc] ;  /* 0xfffff400030d7983 */ /* 0x000ea80000100800 */
[----:B------:R-:W3:Y:S04]  /*3c40*/  LDL.64 R14, [R3+-0x8] ;  /* 0xfffff800030e7983 */ /* 0x000ee80000100a00 */
[----:B------:R-:W5:Y:S04]  /*3c50*/  LDL.128 R8, [R3] ;  /* 0x0000000003087983 */ /* 0x000f680000100c00 */
[----:B----4-:R-:W4:Y:S01]  /*3c60*/  LDL.U16 R2, [R3+0x10] ;  /* 0x0000100003027983 */ /* 0x010f220000100400 */
[----:B------:R-:W-:-:S04]  /*3c70*/  UIADD3 UR4, UPT, UPT, UR4, 0x10, URZ ;  /* 0x0000001004047890 */ /* 0x000fc8000fffe0ff */
[----:B------:R-:W-:Y:S01]  /*3c80*/  UISETP.NE.AND UP4, UPT, UR4, URZ, UPT ;  /* 0x000000ff0400728c */ /* 0x000fe2000bf85270 */
[----:B--2---:R-:W-:Y:S02]  /*3c90*/  PRMT R12, R12, 0x5410, R13 ;  /* 0x000054100c0c7816 */ /* 0x004fe4000000000d */
[----:B---3--:R-:W-:Y:S02]  /*3ca0*/  PRMT R13, R13, 0x5432, R14 ;  /* 0x000054320d0d7816 */ /* 0x008fe4000000000e */
[----:B------:R-:W-:Y:S02]  /*3cb0*/  PRMT R14, R14, 0x5432, R15 ;  /* 0x000054320e0e7816 */ /* 0x000fe4000000000f */
[----:B-----5:R-:W-:Y:S02]  /*3cc0*/  PRMT R15, R15, 0x5432, R8 ;  /* 0x000054320f0f7816 */ /* 0x020fe40000000008 */
[----:B------:R-:W-:Y:S02]  /*3cd0*/  PRMT R8, R8, 0x5432, R9 ;  /* 0x0000543208087816 */ /* 0x000fe40000000009 */
[----:B------:R-:W-:Y:S01]  /*3ce0*/  PRMT R9, R9, 0x5432, R10 ;  /* 0x0000543209097816 */ /* 0x000fe2000000000a */
[----:B------:R-:W-:Y:S01]  /*3cf0*/  STL.128 [R3+-0x10], R12 ;  /* 0xfffff00c03007387 */ /* 0x000fe20000100c00 */
[----:B------:R-:W-:-:S02]  /*3d00*/  PRMT R10, R10, 0x5432, R11 ;  /* 0x000054320a0a7816 */ /* 0x000fc4000000000b */
[----:B----4-:R-:W-:-:S05]  /*3d10*/  PRMT R11, R11, 0x5432, R2 ;  /* 0x000054320b0b7816 */ /* 0x010fca0000000002 */
[----:B------:R0:W-:Y:S02]  /*3d20*/  STL.128 [R3], R8 ;  /* 0x0000000803007387 */ /* 0x0001e40000100c00 */
[----:B0-----:R-:W-:Y:S01]  /*3d30*/  VIADD R3, R3, 0x20 ;  /* 0x0000002003037836 */ /* 0x001fe20000000000 */
[----:B------:R-:W-:Y:S06]  /*3d40*/  BRA.U UP4, `(.L_x_141) ;  /* 0xfffffffd04b47547 */ /* 0x000fec000b83ffff */
[----:B------:R-:W-:-:S05]  /*3d50*/  UMOV UR4, UR9 ;  /* 0x0000000900047c82 */ /* 0x000fca0008000000 */
.L_x_140:
[----:B------:R-:W-:-:S04]  /*3d60*/  ULOP3.LUT UR7, UR17, 0xf, URZ, 0xc0, !UPT ;  /* 0x0000000f11077892 */ /* 0x000fc8000f8ec0ff */
[----:B------:R-:W-:-:S09]  /*3d70*/  UISETP.NE.AND UP4, UPT, UR7, URZ, UPT ;  /* 0x000000ff0700728c */ /* 0x000fd2000bf85270 */
[----:B------:R-:W-:Y:S05]  /*3d80*/  BRA.U !UP4, `(.L_x_142) ;  /* 0x000000010cbc7547 */ /* 0x000fea000b800000 */
[----:B------:R-:W-:-:S04]  /*3d90*/  ULOP3.LUT UR7, UR17, 0x7, URZ, 0xc0, !UPT ;  /* 0x0000000711077892 */ /* 0x000fc8000f8ec0ff */
[----:B------:R-:W-:Y:S01]  /*3da0*/  UISETP.NE.AND UP4, UPT, UR7, URZ, UPT ;  /* 0x000000ff0700728c */ /* 0x000fe2000bf85270 */
[----:B------:R-:W-:Y:S10]  /*3db0*/  BRA.U !UP0, `(.L_x_143) ;  /* 0x0000000108487547 */ /* 0x000ff4000b800000 */
[----:B------:R-:W-:-:S09]  /*3dc0*/  ULEA UR7, UR4, UR6, 0x1 ;  /* 0x0000000604077291 */ /* 0x000fd2000f8e08ff */
[----:B0-234-:R-:W2:Y:S04]  /*3dd0*/  LDL.U16 R2, [UR7+0x2] ;  /* 0x00000207ff027983 */ /* 0x01dea80008100400 */
[----:B-1----:R-:W3:Y:S04]  /*3de0*/  LDL.U16 R3, [UR7+0x4] ;  /* 0x00000407ff037983 */ /* 0x002ee80008100400 */
[----:B------:R-:W4:Y:S04]  /*3df0*/  LDL.U16 R6, [UR7+0x6] ;  /* 0x00000607ff067983 */ /* 0x000f280008100400 */
[----:B------:R-:W5:Y:S04]  /*3e00*/  LDL.U16 R7, [UR7+0x8] ;  /* 0x00000807ff077983 */ /* 0x000f680008100400 */
[----:B------:R-:W5:Y:S04]  /*3e10*/  LDL.U16 R8, [UR7+0xa] ;  /* 0x00000a07ff087983 */ /* 0x000f680008100400 */
        /* <DEDUP_REMOVED lines=12> */
.L_x_143:
        /* <DEDUP_REMOVED lines=8> */
[----:B------:R-:W5:Y:S01]  /*3f60*/  LDL.U16 R7, [UR7+0x8] ;  /* 0x00000807ff077983 */ /* 0x000f620008100400 */
[----:B------:R-:W-:-:S03]  /*3f70*/  UIADD3 UR4, UPT, UPT, UR4, 0x4, URZ ;  /* 0x0000000404047890 */ /* 0x000fc6000fffe0ff */
[----:B--2---:R0:W-:Y:S04]  /*3f80*/  STL.U16 [UR7], R2 ;  /* 0x00000002ff007987 */ /* 0x0041e80008100407 */
[----:B---3--:R0:W-:Y:S04]  /*3f90*/  STL.U16 [UR7+0x2], R3 ;  /* 0x00000203ff007987 */ /* 0x0081e80008100407 */
[----:B----4-:R0:W-:Y:S04]  /*3fa0*/  STL.U16 [UR7+0x4], R6 ;  /* 0x00000406ff007987 */ /* 0x0101e80008100407 */
[----:B-----5:R0:W-:Y:S02]  /*3fb0*/  STL.U16 [UR7+0x6], R7 ;  /* 0x00000607ff007987 */ /* 0x0201e40008100407 */
.L_x_144:
[----:B------:R-:W-:Y:S05]  /*3fc0*/  BRA.U !UP4, `(.L_x_142) ;  /* 0x000000010c2c7547 */ /* 0x000fea000b800000 */
[----:B------:R-:W-:-:S09]  /*3fd0*/  ULEA UR4, UR4, UR6, 0x1 ;  /* 0x0000000604047291 */ /* 0x000fd2000f8e08ff */
[----:B0-234-:R-:W2:Y:S01]  /*3fe0*/  LDL.U16 R2, [UR4+0x2] ;  /* 0x00000204ff027983 */ /* 0x01dea20008100400 */
[----:B------:R-:W-:-:S03]  /*3ff0*/  UISETP.NE.AND UP4, UPT, UR16, 0x1, UPT ;  /* 0x000000011000788c */ /* 0x000fc6000bf85270 */
[----:B--2---:R0:W-:Y:S06]  /*4000*/  STL.U16 [UR4], R2 ;  /* 0x00000002ff007987 */ /* 0x0041ec0008100404 */
[----:B------:R-:W-:Y:S05]  /*4010*/  BRA.U !UP4, `(.L_x_142) ;  /* 0x000000010c187547 */ /* 0x000fea000b800000 */
[----:B0-----:R-:W2:Y:S01]  /*4020*/  LDL.U16 R2, [UR4+0x4] ;  /* 0x00000404ff027983 */ /* 0x001ea20008100400 */
[----:B------:R-:W-:-:S03]  /*4030*/  UISETP.NE.AND UP4, UPT, UR16, 0x2, UPT ;  /* 0x000000021000788c */ /* 0x000fc6000bf85270 */
[----:B--2---:R0:W-:Y:S06]  /*4040*/  STL.U16 [UR4+0x2], R2 ;  /* 0x00000202ff007987 */ /* 0x0041ec0008100404 */
[----:B------:R-:W-:Y:S05]  /*4050*/  BRA.U !UP4, `(.L_x_142) ;  /* 0x000000010c087547 */ /* 0x000fea000b800000 */
[----:B0-----:R-:W2:Y:S04]  /*4060*/  LDL.U16 R2, [UR4+0x6] ;  /* 0x00000604ff027983 */ /* 0x001ea80008100400 */
[----:B--2---:R0:W-:Y:S02]  /*4070*/  STL.U16 [UR4+0x4], R2 ;  /* 0x00000402ff007987 */ /* 0x0041e40008100404 */
.L_x_142:
[----:B------:R-:W-:Y:S01]  /*4080*/  STL.U16 [UR18], RZ ;  /* 0x000000ffff007987 */ /* 0x000fe20008100412 */
[----:B------:R-:W-:Y:S01]  /*4090*/  UISETP.GE.U32.AND UP4, UPT, UR17, 0xf, UPT ;  /* 0x0000000f1100788c */ /* 0x000fe2000bf86070 */
[----:B------:R-:W-:Y:S01]  /*40a0*/  HFMA2 R24, -RZ, RZ, 0, 0 ;  /* 0x00000000ff187431 */ /* 0x000fe200000001ff */
[----:B------:R-:W-:-:S07]  /*40b0*/  UMOV UR4, URZ ;  /* 0x000000ff00047c82 */ /* 0x000fce0008000000 */
[----:B------:R-:W-:Y:S05]  /*40c0*/  BRA.U !UP4, `(.L_x_145) ;  /* 0x000000010cec7547 */ /* 0x000fea000b800000 */
[----:B------:R-:W-:Y:S01]  /*40d0*/  MOV R24, RZ ;  /* 0x000000ff00187202 */ /* 0x000fe20000000f00 */
[----:B------:R-:W-:-:S06]  /*40e0*/  UMOV UR4, URZ ;  /* 0x000000ff00047c82 */ /* 0x000fcc0008000000 */
.L_x_146:
[----:B------:R-:W-:Y:S02]  /*40f0*/  ULEA UR16, UR4, UR6, 0x1 ;  /* 0x0000000604107291 */ /* 0x000fe4000f8e08ff */
[----:B------:R-:W-:-:S07]  /*4100*/  UIADD3 UR7, UPT, UPT, UR17, -UR4, URZ ;  /* 0x8000000411077290 */ /* 0x000fce000fffe0ff */
[----:B0123--:R-:W2:Y:S01]  /*4110*/  LDL.128 R8, [UR16] ;  /* 0x00000010ff087983 */ /* 0x00fea20008100c00 */
[----:B------:R-:W-:-:S03]  /*4120*/  ULEA UR7, UR7, UR15, 0x2 ;  /* 0x0000000f07077291 */ /* 0x000fc6000f8e10ff */
[----:B------:R-:W3:Y:S06]  /*4130*/  LDL.128 R12, [UR16+0x10] ;  /* 0x00001010ff0c7983 */ /* 0x000eec0008100c00 */
[----:B------:R-:W5:Y:S04]  /*4140*/  LDL R21, [UR7] ;  /* 0x00000007ff157983 */ /* 0x000f680008100800 */
[----:B------:R-:W3:Y:S04]  /*4150*/  LDL R26, [UR7+-0x4] ;  /* 0xfffffc07ff1a7983 */ /* 0x000ee80008100800 */
[----:B------:R-:W3:Y:S04]  /*4160*/  LDL R25, [UR7+-0x8] ;  /* 0xfffff807ff197983 */ /* 0x000ee80008100800 */
[----:B----4-:R-:W4:Y:S04]  /*4170*/  LDL R2, [UR7+-0xc] ;  /* 0xfffff407ff027983 */ /* 0x010f280008100800 */
[----:B------:R-:W4:Y:S04]  /*4180*/  LDL R3, [UR7+-0x10] ;  /* 0xfffff007ff037983 */ /* 0x000f280008100800 */
[----:B------:R-:W4:Y:S04]  /*4190*/  LDL R6, [UR7+-0x14] ;  /* 0xffffec07ff067983 */ /* 0x000f280008100800 */
[----:B------:R-:W4:Y:S04]  /*41a0*/  LDL R7, [UR7+-0x18] ;  /* 0xffffe807ff077983 */ /* 0x000f280008100800 */
[----:B------:R-:W4:Y:S04]  /*41b0*/  LDL R16, [UR7+-0x1c] ;  /* 0xffffe407ff107983 */ /* 0x000f280008100800 */
[----:B------:R-:W4:Y:S04]  /*41c0*/  LDL R17, [UR7+-0x20] ;  /* 0xffffe007ff117983 */ /* 0x000f280008100800 */
[----:B------:R-:W4:Y:S04]  /*41d0*/  LDL R18, [UR7+-0x24] ;  /* 0xffffdc07ff127983 */ /* 0x000f280008100800 */
[----:B------:R-:W4:Y:S04]  /*41e0*/  LDL R19, [UR7+-0x28] ;  /* 0xffffd807ff137983 */ /* 0x000f280008100800 */
[----:B------:R-:W4:Y:S04]  /*41f0*/  LDL R20, [UR7+-0x2c] ;  /* 0xffffd407ff147983 */ /* 0x000f280008100800 */
[----:B------:R-:W4:Y:S01]  /*4200*/  LDL R23, [UR7+-0x30] ;  /* 0xffffd007ff177983 */ /* 0x000f220008100800 */
[----:B--2---:R-:W5:Y:S02]  /*4210*/  I2F.S16 R22, R8 ;  /* 0x0000000800167306 */ /* 0x004f640000101400 */
[----:B-----5:R-:W-:-:S02]  /*4220*/  FFMA R27, R21, R22, R24 ;  /* 0x00000016151b7223 */ /* 0x020fc40000000018 */
[----:B------:R-:W2:Y:S04]  /*4230*/  LDL R22, [UR7+-0x34] ;  /* 0xffffcc07ff167983 */ /* 0x000ea80008100800 */
[----:B------:R-:W5:Y:S04]  /*4240*/  LDL R21, [UR7+-0x38] ;  /* 0xffffc807ff157983 */ /* 0x000f680008100800 */
[----:B------:R-:W5:Y:S01]  /*4250*/  LDL R24, [UR7+-0x3c] ;  /* 0xffffc407ff187983 */ /* 0x000f620008100800 */
[----:B------:R-:W3:Y:S02]  /*4260*/  I2F.S16 R28, R8.H1 ;  /* 0x10000008001c7306 */ /* 0x000ee40000101400 */
[----:B---3--:R-:W-:-:S06]  /*4270*/  FFMA R26, R26, R28, R27 ;  /* 0x0000001c1a1a7223 */ /* 0x008fcc000000001b */
[----:B------:R-:W0:Y:S08]  /*4280*/  I2F.S16 R27, R9 ;  /* 0x00000009001b7306 */ /* 0x000e300000101400 */
[----:B------:R-:W4:Y:S01]  /*4290*/  I2F.S16 R29, R9.H1 ;  /* 0x10000009001d7306 */ /* 0x000f220000101400 */
[----:B0-----:R-:W-:-:S07]  /*42a0*/  FFMA R28, R25, R27, R26 ;  /* 0x0000001b191c7223 */ /* 0x001fce000000001a */
[----:B------:R-:W0:Y:S08]  /*42b0*/  I2F.S16 R26, R10 ;  /* 0x0000000a001a7306 */ /* 0x000e300000101400 */
[----:B------:R4:W1:Y:S08]  /*42c0*/  I2F.S16 R25, R10.H1 ;  /* 0x1000000a00197306 */ /* 0x0008700000101400 */
[----:B------:R-:W3:Y:S01]  /*42d0*/  I2F.S16 R8, R11 ;  /* 0x0000000b00087306 */ /* 0x000ee20000101400 */
[----:B----4-:R-:W-:-:S04]  /*42e0*/  FFMA R10, R2, R29, R28 ;  /* 0x0000001d020a7223 */ /* 0x010fc8000000001c */
[----:B0-----:R-:W-:-:S03]  /*42f0*/  FFMA R26, R3, R26, R10 ;  /* 0x0000001a031a7223 */ /* 0x001fc6000000000a */
        /* <DEDUP_REMOVED lines=12> */
[----:B------:R-:W2:Y:S01]  /*43c0*/  I2F.S16 R7, R14.H1 ;  /* 0x1000000e00077306 */ /* 0x000ea20000101400 */
[----:B-1----:R-:W-:Y:S01]  /*43d0*/  FFMA R20, R20, R3, R19 ;  /* 0x0000000314147223 */ /* 0x002fe20000000013 */
[----:B------:R-:W-:-:S06]  /*43e0*/  UIADD3 UR4, UPT, UPT, UR4, 0x10, URZ ;  /* 0x0000001004047890 */ /* 0x000fcc000fffe0ff */
[----:B------:R-:W5:Y:S01]  /*43f0*/  I2F.S16 R2, R15 ;  /* 0x0000000f00027306 */ /* 0x000f620000101400 */
[----:B---3--:R-:W-:Y:S01]  /*4400*/  FFMA R23, R23, R6, R20 ;  /* 0x0000000617177223 */ /* 0x008fe20000000014 */
[----:B------:R-:W-:-:S06]  /*4410*/  UISETP.NE.AND UP4, UPT, UR4, UR10, UPT ;  /* 0x0000000a0400728c */ /* 0x000fcc000bf85270 */
[----:B------:R-:W0:Y:S01]  /*4420*/  I2F.S16 R3, R15.H1 ;  /* 0x1000000f00037306 */ /* 0x000e220000101400 */
[----:B--2---:R-:W-:-:S04]  /*4430*/  FFMA R22, R22, R7, R23 ;  /* 0x0000000716167223 */ /* 0x004fc80000000017 */
[----:B-----5:R-:W-:-:S04]  /*4440*/  FFMA R21, R21, R2, R22 ;  /* 0x0000000215157223 */ /* 0x020fc80000000016 */
[----:B0-----:R-:W-:Y:S01]  /*4450*/  FFMA R24, R24, R3, R21 ;  /* 0x0000000318187223 */ /* 0x001fe20000000015 */
[----:B------:R-:W-:Y:S06]  /*4460*/  BRA.U UP4, `(.L_x_146) ;  /* 0xfffffffd04207547 */ /* 0x000fec000b83ffff */
[----:B------:R-:W-:-:S05]  /*4470*/  UMOV UR4, UR10 ;  /* 0x0000000a00047c82 */ /* 0x000fca0008000000 */
.L_x_145:
[----:B------:R-:W-:-:S09]  /*4480*/  UISETP.NE.AND UP4, UPT, UR19, URZ, UPT ;  /* 0x000000ff1300728c */ /* 0x000fd2000bf85270 */
[----:B------:R-:W-:Y:S05]  /*4490*/  BRA.U !UP4, `(.L_x_147) ;  /* 0x000000050c207547 */ /* 0x000fea000b800000 */
[----:B------:R-:W-:Y:S01]  /*44a0*/  UISETP.NE.AND UP4, UPT, UR20, URZ, UPT ;  /* 0x000000ff1400728c */ /* 0x000fe2000bf85270 */
[----:B------:R-:W-:Y:S10]  /*44b0*/  BRA.U !UP2, `(.L_x_148) ;  /* 0x000000010a787547 */ /* 0x000ff4000b800000 */
[----:B------:R-:W-:Y:S02]  /*44c0*/  ULEA UR16, UR4, UR6, 0x1 ;  /* 0x0000000604107291 */ /* 0x000fe4000f8e08ff */
[----:B------:R-:W-:-:S07]  /*44d0*/  UIADD3 UR7, UPT, UPT, UR17, -UR4, URZ ;  /* 0x8000000411077290 */ /* 0x000fce000fffe0ff */
[----:B0-----:R-:W5:Y:S01]  /*44e0*/  LDL.64 R6, [UR16] ;  /* 0x00000010ff067983 */ /* 0x001f620008100a00 */
[----:B------:R-:W-:-:S03]  /*44f0*/  ULEA UR7, UR7, UR15, 0x2 ;  /* 0x0000000f07077291 */ /* 0x000fc6000f8e10ff */
[----:B-1234-:R-:W2:Y:S06]  /*4500*/  LDL.64 R2, [UR16+0x8] ;  /* 0x00000810ff027983 */ /* 0x01eeac0008100a00 */
[----:B------:R-:W3:Y:S04]  /*4510*/  LDL R11, [UR7] ;  /* 0x00000007ff0b7983 */ /* 0x000ee80008100800 */
[----:B------:R-:W4:Y:S04]  /*4520*/  LDL R13, [UR7+-0x4] ;  /* 0xfffffc07ff0d7983 */ /* 0x000f280008100800 */
[----:B------:R-:W2:Y:S04]  /*4530*/  LDL R15, [UR7+-0x8] ;  /* 0xfffff807ff0f7983 */ /* 0x000ea80008100800 */
[----:B------:R-:W2:Y:S04]  /*4540*/  LDL R17, [UR7+-0xc] ;  /* 0xfffff407ff117983 */ /* 0x000ea80008100800 */
[----:B------:R-:W2:Y:S04]  /*4550*/  LDL R19, [UR7+-0x10] ;  /* 0xfffff007ff137983 */ /* 0x000ea80008100800 */
[----:B------:R-:W2:Y:S04]  /*4560*/  LDL R21, [UR7+-0x14] ;  /* 0xffffec07ff157983 */ /* 0x000ea80008100800 */
[----:B------:R-:W2:Y:S04]  /*4570*/  LDL R9, [UR7+-0x18] ;  /* 0xffffe807ff097983 */ /* 0x000ea80008100800 */
[----:B------:R-:W2:Y:S01]  /*4580*/  LDL R8, [UR7+-0x1c] ;  /* 0xffffe407ff087983 */ /* 0x000ea20008100800 */
[----:B------:R-:W-:Y:S01]  /*4590*/  UIADD3 UR4, UPT, UPT, UR4, 0x8, URZ ;  /* 0x0000000804047890 */ /* 0x000fe2000fffe0ff */
[----:B-----5:R-:W3:Y:S08]  /*45a0*/  I2F.S16 R10, R6 ;  /* 0x00000006000a7306 */ /* 0x020ef00000101400 */
[----:B------:R-:W4:Y:S01]  /*45b0*/  I2F.S16 R12, R6.H1 ;  /* 0x10000006000c7306 */ /* 0x000f220000101400 */
[----:B---3--:R-:W-:-:S07]  /*45c0*/  FFMA R10, R11, R10, R24 ;  /* 0x0000000a0b0a7223 */ /* 0x008fce0000000018 */
[----:B------:R-:W2:Y:S01]  /*45d0*/  I2F.S16 R14, R7 ;  /* 0x00000007000e7306 */ /* 0x000ea20000101400 */
[----:B----4-:R-:W-:-:S07]  /*45e0*/  FFMA R10, R13, R12, R10 ;  /* 0x0000000c0d0a7223 */ /* 0x010fce000000000a */
[----:B------:R-:W0:Y:S01]  /*45f0*/  I2F.S16 R16, R7.H1 ;  /* 0x1000000700107306 */ /* 0x000e220000101400 */
[----:B--2---:R-:W-:-:S07]  /*4600*/  FFMA R10, R15, R14, R10 ;  /* 0x0000000e0f0a7223 */ /* 0x004fce000000000a */
        /* <DEDUP_REMOVED lines=9> */
.L_x_148:
[----:B------:R-:W-:Y:S05]  /*46a0*/  BRA.U !UP4, `(.L_x_147) ;  /* 0x000000010c9c7547 */ /* 0x000fea000b800000 */
[----:B------:R-:W-:Y:S01]  /*46b0*/  UISETP.NE.AND UP4, UPT, UR11, URZ, UPT ;  /* 0x000000ff0b00728c */ /* 0x000fe2000bf85270 */
[----:B------:R-:W-:Y:S10]  /*46c0*/  BRA.U !UP3, `(.L_x_149) ;  /* 0x000000010b447547 */ /* 0x000ff4000b800000 */
[----:B------:R-:W-:-:S09]  /*46d0*/  ULEA UR7, UR4, UR6, 0x1 ;  /* 0x0000000604077291 */ /* 0x000fd2000f8e08ff */
[----:B0-----:R-:W4:Y:S01]  /*46e0*/  LDL.64 R6, [UR7] ;  /* 0x00000007ff067983 */ /* 0x001f220008100a00 */
[----:B------:R-:W-:-:S04]  /*46f0*/  UIADD3 UR7, UPT, UPT, UR17, -UR4, URZ ;  /* 0x8000000411077290 */ /* 0x000fc8000fffe0ff */
[----:B------:R-:W-:-:S09]  /*4700*/  ULEA UR7, UR7, UR15, 0x2 ;  /* 0x0000000f07077291 */ /* 0x000fd2000f8e10ff */
[----:B-123--:R-:W2:Y:S04]  /*4710*/  LDL R3, [UR7] ;  /* 0x00000007ff037983 */ /* 0x00eea80008100800 */
[----:B------:R-:W3:Y:S04]  /*4720*/  LDL R9, [UR7+-0x4] ;  /* 0xfffffc07ff097983 */ /* 0x000ee80008100800 */
[----:B------:R-:W5:Y:S04]  /*4730*/  LDL R11, [UR7+-0x8] ;  /* 0xfffff807ff0b7983 */ /* 0x000f680008100800 */
[----:B------:R-:W5:Y:S01]  /*4740*/  LDL R13, [UR7+-0xc] ;  /* 0xfffff407ff0d7983 */ /* 0x000f620008100800 */
[----:B------:R-:W-:Y:S01]  /*4750*/  UIADD3 UR4, UPT, UPT, UR4, 0x4, URZ ;  /* 0x0000000404047890 */ /* 0x000fe2000fffe0ff */
[----:B----4-:R-:W2:Y:S08]  /*4760*/  I2F.S16 R2, R6 ;  /* 0x0000000600027306 */ /* 0x010eb00000101400 */
[----:B------:R-:W3:Y:S01]  /*4770*/  I2F.S16 R8, R6.H1 ;  /* 0x1000000600087306 */ /* 0x000ee20000101400 */
[----:B--2---:R-:W-:-:S07]  /*4780*/  FFMA R2, R3, R2, R24 ;  /* 0x0000000203027223 */ /* 0x004fce0000000018 */
[----:B------:R-:W5:Y:S01]  /*4790*/  I2F.S16 R10, R7 ;  /* 0x00000007000a7306 */ /* 0x000f620000101400 */
[----:B---3--:R-:W-:-:S07]  /*47a0*/  FFMA R2, R9, R8, R2 ;  /* 0x0000000809027223 */ /* 0x008fce0000000002 */
[----:B------:R-:W0:Y:S01]  /*47b0*/  I2F.S16 R12, R7.H1 ;  /* 0x10000007000c7306 */ /* 0x000e220000101400 */
[----:B-----5:R-:W-:-:S04]  /*47c0*/  FFMA R2, R11, R10, R2 ;  /* 0x0000000a0b027223 */ /* 0x020fc80000000002 */
[----:B0-----:R-:W-:-:S07]  /*47d0*/  FFMA R24, R13, R12, R2 ;  /* 0x0000000c0d187223 */ /* 0x001fce0000000002 */
.L_x_149:
[----:B------:R-:W-:Y:S05]  /*47e0*/  BRA.U !UP4, `(.L_x_147) ;  /* 0x000000010c4c7547 */ /* 0x000fea000b800000 */
[----:B------:R-:W-:Y:S02]  /*47f0*/  ULEA UR7, UR4, UR6, 0x1 ;  /* 0x0000000604077291 */ /* 0x000fe4000f8e08ff */
[----:B------:R-:W-:-:S07]  /*4800*/  UIADD3 UR4, UPT, UPT, UR17, -UR4, URZ ;  /* 0x8000000411047290 */ /* 0x000fce000fffe0ff */
[----:B0-234-:R-:W2:Y:S01]  /*4810*/  LDL.U16 R2, [UR7] ;  /* 0x00000007ff027983 */ /* 0x01dea20008100400 */
[----:B------:R-:W-:-:S09]  /*4820*/  ULEA UR4, UR4, UR15, 0x2 ;  /* 0x0000000f04047291 */ /* 0x000fd2000f8e10ff */
[----:B-1----:R-:W3:Y:S01]  /*4830*/  LDL R3, [UR4] ;  /* 0x00000004ff037983 */ /* 0x002ee20008100800 */
        /* <DEDUP_REMOVED lines=14> */
.L_x_147:
[----:B------:R-:W-:Y:S01]  /*4920*/  FMNMX R24, R24, 32767, PT ;  /* 0x46fffe0018187809 */ /* 0x000fe20003800000 */
[----:B0123--:R-:W-:Y:S01]  /*4930*/  IMAD.U32 R3, RZ, RZ, UR5 ;  /* 0x00000005ff037e24 */ /* 0x00ffe2000f8e00ff */
[----:B------:R-:W-:Y:S02]  /*4940*/  UIADD3 UR5, UPT, UPT, UR5, 0x1, URZ ;  /* 0x0000000105057890 */ /* 0x000fe4000fffe0ff */
[----:B------:R-:W-:Y:S02]  /*4950*/  FMNMX R24, R24, -32768, !PT ;  /* 0xc700000018187809 */ /* 0x000fe40007800000 */
[----:B----4-:R-:W-:Y:S01]  /*4960*/  LEA R2, P0, R3, R4, 0x1 ;  /* 0x0000000403027211 */ /* 0x010fe200078008ff */
[----:B------:R-:W-:Y:S01]  /*4970*/  UISETP.NE.AND UP4, UPT, UR5, UR14, UPT ;  /* 0x0000000e0500728c */ /* 0x000fe2000bf85270 */
[----:B------:R-:W0:Y:S02]  /*4980*/  F2I.NTZ R7, R24 ;  /* 0x0000001800077305 */ /* 0x000e240000203100 */
[----:B------:R-:W-:-:S05]  /*4990*/  IADD3.X R3, PT, PT, RZ, R5, RZ, P0, !PT ;  /* 0x00000005ff037210 */ /* 0x000fca00007fe4ff */
[----:B0-----:R0:W-:Y:S01]  /*49a0*/  STG.E.U16 desc[UR12][R2.64], R7 ;  /* 0x0000000702007986 */ /* 0x0011e2000c10150c */
[----:B------:R-:W-:Y:S05]  /*49b0*/  BRA.U UP4, `(.L_x_150) ;  /* 0xfffffff104847547 */ /* 0x000fea000b83ffff */
.L_x_131:
[----:B0123--:R-:W-:Y:S01]  /*49c0*/  MOV R3, UR14 ;  /* 0x0000000e00037c02 */ /* 0x00ffe20008000f00 */
[----:B------:R-:W-:Y:S04]  /*49d0*/  STG.E.U16 desc[UR12][R4.64], RZ ;  /* 0x000000ff04007986 */ /* 0x000fe8000c10150c */
[----:B----4-:R-:W-:-:S05]  /*49e0*/  IMAD.WIDE R2, R3, 0x2, R4 ;  /* 0x0000000203027825 */ /* 0x010fca00078e0204 */
[----:B------:R-:W-:Y:S04]  /*49f0*/  STG.E.U16 desc[UR12][R2.64+-0x4], RZ ;  /* 0xfffffcff02007986 */ /* 0x000fe8000c10150c */
[----:B------:R-:W-:Y:S01]  /*4a00*/  STG.E.U16 desc[UR12][R2.64+-0x2], RZ ;  /* 0xfffffeff02007986 */ /* 0x000fe2000c10150c */
[----:B------:R-:W-:Y:S05]  /*4a10*/  EXIT ;  /* 0x000000000000794d */ /* 0x000fea0003800000 */
.L_x_151:
        /* <DEDUP_REMOVED lines=14> */
.L_x_158:


//--------------------- .nv.global.init           --------------------------
	.section	.nv.global.init,"aw",@progbits
	.align	4
.nv.global.init:
	.type		__cudart_i2opi_f,@object
	.size		__cudart_i2opi_f,(.L_0 - __cudart_i2opi_f)
__cudart_i2opi_f:
        /*0000*/ 	.byte	0x41, 0x90, 0x43, 0x3c, 0x99, 0x95, 0x62, 0xdb, 0xc0, 0xdd, 0x34, 0xf5, 0xd1, 0x57, 0x27, 0xfc
        /*0010*/ 	.byte	0x29, 0x15, 0x44, 0x4e, 0x6e, 0x83, 0xf9, 0xa2
.L_0:


//--------------------- .nv.shared.reserved.0     --------------------------
	.section	.nv.shared.reserved.0,"aw",@nobits
	.weak		__nv_reservedSMEM_offset_0_alias
	.size		__nv_reservedSMEM_offset_0_alias, 0, 64
	.other		__nv_reservedSMEM_offset_0_alias,@"STO_CUDA_RESERVED_SHARED STV_DEFAULT"
__nv_reservedSMEM_offset_0_alias:
	.zero		0
	.zero		64


//--------------------- .nv.constant0.pwi_4pix_per_thread --------------------------
	.section	.nv.constant0.pwi_4pix_per_thread,"a",@progbits
	.sectionflags	@""
	.align	4
.nv.constant0.pwi_4pix_per_thread:
	.zero		952


//--------------------- .nv.constant0.pwi_1pix_per_thread --------------------------
	.section	.nv.constant0.pwi_1pix_per_thread,"a",@progbits
	.sectionflags	@""
	.align	4
.nv.constant0.pwi_1pix_per_thread:
	.zero		960


//--------------------- .nv.constant0.filt_kernel --------------------------
	.section	.nv.constant0.filt_kernel,"a",@progbits
	.sectionflags	@""
	.align	4
.nv.constant0.filt_kernel:
	.zero		928


//--------------------- SYMBOLS --------------------------

	.type		.nv.reservedSmem.offset0,@object
	.size		.nv.reservedSmem.offset0,0x4
